//
// Generated by NVIDIA NVVM Compiler
//
// Compiler Build ID: CL-36424714
// Cuda compilation tools, release 13.0, V13.0.88
// Based on NVVM 20.0.0
//

.version 9.0
.target sm_100
.address_size 64

	// .globl	_Z11kernel_1t1ePfS_S_i

.visible .entry _Z11kernel_1t1ePfS_S_i(
	.param .u64 .ptr .align 1 _Z11kernel_1t1ePfS_S_i_param_0,
	.param .u64 .ptr .align 1 _Z11kernel_1t1ePfS_S_i_param_1,
	.param .u64 .ptr .align 1 _Z11kernel_1t1ePfS_S_i_param_2,
	.param .u32 _Z11kernel_1t1ePfS_S_i_param_3
)
{
	.reg .pred 	%p<2>;
	.reg .b32 	%r<6>;
	.reg .b32 	%f<4>;
	.reg .b64 	%rd<11>;

	ld.param.u64 	%rd1, [_Z11kernel_1t1ePfS_S_i_param_0];
	ld.param.u64 	%rd2, [_Z11kernel_1t1ePfS_S_i_param_1];
	ld.param.u64 	%rd3, [_Z11kernel_1t1ePfS_S_i_param_2];
	ld.param.u32 	%r2, [_Z11kernel_1t1ePfS_S_i_param_3];
	mov.u32 	%r3, %ctaid.x;
	mov.u32 	%r4, %ntid.x;
	mov.u32 	%r5, %tid.x;
	mad.lo.s32 	%r1, %r3, %r4, %r5;
	setp.ge.s32 	%p1, %r1, %r2;
	@%p1 bra 	$L__BB0_2;
	cvta.to.global.u64 	%rd4, %rd2;
	cvta.to.global.u64 	%rd5, %rd3;
	cvta.to.global.u64 	%rd6, %rd1;
	mul.wide.s32 	%rd7, %r1, 4;
	add.s64 	%rd8, %rd4, %rd7;
	ld.global.f32 	%f1, [%rd8];
	add.s64 	%rd9, %rd5, %rd7;
	ld.global.f32 	%f2, [%rd9];
	add.f32 	%f3, %f1, %f2;
	add.s64 	%rd10, %rd6, %rd7;
	st.global.f32 	[%rd10], %f3;
$L__BB0_2:
	ret;

}
	// .globl	_Z11kernel_1t1rPfS_S_i
.visible .entry _Z11kernel_1t1rPfS_S_i(
	.param .u64 .ptr .align 1 _Z11kernel_1t1rPfS_S_i_param_0,
	.param .u64 .ptr .align 1 _Z11kernel_1t1rPfS_S_i_param_1,
	.param .u64 .ptr .align 1 _Z11kernel_1t1rPfS_S_i_param_2,
	.param .u32 _Z11kernel_1t1rPfS_S_i_param_3
)
{
	.reg .pred 	%p<12>;
	.reg .b32 	%r<38>;
	.reg .b32 	%f<88>;
	.reg .b64 	%rd<101>;

	ld.param.u64 	%rd4, [_Z11kernel_1t1rPfS_S_i_param_0];
	ld.param.u64 	%rd5, [_Z11kernel_1t1rPfS_S_i_param_1];
	ld.param.u64 	%rd6, [_Z11kernel_1t1rPfS_S_i_param_2];
	ld.param.u32 	%r23, [_Z11kernel_1t1rPfS_S_i_param_3];
	cvta.to.global.u64 	%rd1, %rd4;
	cvta.to.global.u64 	%rd2, %rd6;
	cvta.to.global.u64 	%rd3, %rd5;
	mov.u32 	%r24, %ctaid.x;
	mov.u32 	%r25, %ntid.x;
	mov.u32 	%r26, %tid.x;
	mad.lo.s32 	%r1, %r24, %r25, %r26;
	setp.ge.s32 	%p1, %r1, %r23;
	setp.lt.s32 	%p2, %r23, 1;
	or.pred  	%p3, %p1, %p2;
	@%p3 bra 	$L__BB1_13;
	add.s32 	%r28, %r23, -1;
	and.b32  	%r2, %r23, 15;
	setp.lt.u32 	%p4, %r28, 15;
	mov.b32 	%r34, 0;
	@%p4 bra 	$L__BB1_4;
	and.b32  	%r34, %r23, 2147483632;
	neg.s32 	%r32, %r34;
	shl.b32 	%r5, %r23, 4;
	mul.wide.u32 	%rd11, %r23, 4;
	mov.u32 	%r31, %r1;
$L__BB1_3:
	.pragma "nounroll";
	mul.wide.s32 	%rd7, %r31, 4;
	add.s64 	%rd8, %rd3, %rd7;
	ld.global.f32 	%f1, [%rd8];
	add.s64 	%rd9, %rd2, %rd7;
	ld.global.f32 	%f2, [%rd9];
	add.f32 	%f3, %f1, %f2;
	add.s64 	%rd10, %rd1, %rd7;
	st.global.f32 	[%rd10], %f3;
	add.s64 	%rd12, %rd8, %rd11;
	ld.global.f32 	%f4, [%rd12];
	add.s64 	%rd13, %rd9, %rd11;
	ld.global.f32 	%f5, [%rd13];
	add.f32 	%f6, %f4, %f5;
	add.s64 	%rd14, %rd10, %rd11;
	st.global.f32 	[%rd14], %f6;
	add.s64 	%rd15, %rd12, %rd11;
	ld.global.f32 	%f7, [%rd15];
	add.s64 	%rd16, %rd13, %rd11;
	ld.global.f32 	%f8, [%rd16];
	add.f32 	%f9, %f7, %f8;
	add.s64 	%rd17, %rd14, %rd11;
	st.global.f32 	[%rd17], %f9;
	add.s64 	%rd18, %rd15, %rd11;
	ld.global.f32 	%f10, [%rd18];
	add.s64 	%rd19, %rd16, %rd11;
	ld.global.f32 	%f11, [%rd19];
	add.f32 	%f12, %f10, %f11;
	add.s64 	%rd20, %rd17, %rd11;
	st.global.f32 	[%rd20], %f12;
	add.s64 	%rd21, %rd18, %rd11;
	ld.global.f32 	%f13, [%rd21];
	add.s64 	%rd22, %rd19, %rd11;
	ld.global.f32 	%f14, [%rd22];
	add.f32 	%f15, %f13, %f14;
	add.s64 	%rd23, %rd20, %rd11;
	st.global.f32 	[%rd23], %f15;
	add.s64 	%rd24, %rd21, %rd11;
	ld.global.f32 	%f16, [%rd24];
	add.s64 	%rd25, %rd22, %rd11;
	ld.global.f32 	%f17, [%rd25];
	add.f32 	%f18, %f16, %f17;
	add.s64 	%rd26, %rd23, %rd11;
	st.global.f32 	[%rd26], %f18;
	add.s64 	%rd27, %rd24, %rd11;
	ld.global.f32 	%f19, [%rd27];
	add.s64 	%rd28, %rd25, %rd11;
	ld.global.f32 	%f20, [%rd28];
	add.f32 	%f21, %f19, %f20;
	add.s64 	%rd29, %rd26, %rd11;
	st.global.f32 	[%rd29], %f21;
	add.s64 	%rd30, %rd27, %rd11;
	ld.global.f32 	%f22, [%rd30];
	add.s64 	%rd31, %rd28, %rd11;
	ld.global.f32 	%f23, [%rd31];
	add.f32 	%f24, %f22, %f23;
	add.s64 	%rd32, %rd29, %rd11;
	st.global.f32 	[%rd32], %f24;
	add.s64 	%rd33, %rd30, %rd11;
	ld.global.f32 	%f25, [%rd33];
	add.s64 	%rd34, %rd31, %rd11;
	ld.global.f32 	%f26, [%rd34];
	add.f32 	%f27, %f25, %f26;
	add.s64 	%rd35, %rd32, %rd11;
	st.global.f32 	[%rd35], %f27;
	add.s64 	%rd36, %rd33, %rd11;
	ld.global.f32 	%f28, [%rd36];
	add.s64 	%rd37, %rd34, %rd11;
	ld.global.f32 	%f29, [%rd37];
	add.f32 	%f30, %f28, %f29;
	add.s64 	%rd38, %rd35, %rd11;
	st.global.f32 	[%rd38], %f30;
	add.s64 	%rd39, %rd36, %rd11;
	ld.global.f32 	%f31, [%rd39];
	add.s64 	%rd40, %rd37, %rd11;
	ld.global.f32 	%f32, [%rd40];
	add.f32 	%f33, %f31, %f32;
	add.s64 	%rd41, %rd38, %rd11;
	st.global.f32 	[%rd41], %f33;
	add.s64 	%rd42, %rd39, %rd11;
	ld.global.f32 	%f34, [%rd42];
	add.s64 	%rd43, %rd40, %rd11;
	ld.global.f32 	%f35, [%rd43];
	add.f32 	%f36, %f34, %f35;
	add.s64 	%rd44, %rd41, %rd11;
	st.global.f32 	[%rd44], %f36;
	add.s64 	%rd45, %rd42, %rd11;
	ld.global.f32 	%f37, [%rd45];
	add.s64 	%rd46, %rd43, %rd11;
	ld.global.f32 	%f38, [%rd46];
	add.f32 	%f39, %f37, %f38;
	add.s64 	%rd47, %rd44, %rd11;
	st.global.f32 	[%rd47], %f39;
	add.s64 	%rd48, %rd45, %rd11;
	ld.global.f32 	%f40, [%rd48];
	add.s64 	%rd49, %rd46, %rd11;
	ld.global.f32 	%f41, [%rd49];
	add.f32 	%f42, %f40, %f41;
	add.s64 	%rd50, %rd47, %rd11;
	st.global.f32 	[%rd50], %f42;
	add.s64 	%rd51, %rd48, %rd11;
	ld.global.f32 	%f43, [%rd51];
	add.s64 	%rd52, %rd49, %rd11;
	ld.global.f32 	%f44, [%rd52];
	add.f32 	%f45, %f43, %f44;
	add.s64 	%rd53, %rd50, %rd11;
	st.global.f32 	[%rd53], %f45;
	add.s64 	%rd54, %rd51, %rd11;
	ld.global.f32 	%f46, [%rd54];
	add.s64 	%rd55, %rd52, %rd11;
	ld.global.f32 	%f47, [%rd55];
	add.f32 	%f48, %f46, %f47;
	add.s64 	%rd56, %rd53, %rd11;
	st.global.f32 	[%rd56], %f48;
	add.s32 	%r32, %r32, 16;
	add.s32 	%r31, %r31, %r5;
	setp.ne.s32 	%p5, %r32, 0;
	@%p5 bra 	$L__BB1_3;
$L__BB1_4:
	setp.eq.s32 	%p6, %r2, 0;
	@%p6 bra 	$L__BB1_13;
	and.b32  	%r11, %r23, 7;
	setp.lt.u32 	%p7, %r2, 8;
	@%p7 bra 	$L__BB1_7;
	mad.lo.s32 	%r29, %r34, %r23, %r1;
	mul.wide.s32 	%rd57, %r29, 4;
	add.s64 	%rd58, %rd3, %rd57;
	ld.global.f32 	%f49, [%rd58];
	add.s64 	%rd59, %rd2, %rd57;
	ld.global.f32 	%f50, [%rd59];
	add.f32 	%f51, %f49, %f50;
	add.s64 	%rd60, %rd1, %rd57;
	st.global.f32 	[%rd60], %f51;
	mul.wide.u32 	%rd61, %r23, 4;
	add.s64 	%rd62, %rd58, %rd61;
	ld.global.f32 	%f52, [%rd62];
	add.s64 	%rd63, %rd59, %rd61;
	ld.global.f32 	%f53, [%rd63];
	add.f32 	%f54, %f52, %f53;
	add.s64 	%rd64, %rd60, %rd61;
	st.global.f32 	[%rd64], %f54;
	add.s64 	%rd65, %rd62, %rd61;
	ld.global.f32 	%f55, [%rd65];
	add.s64 	%rd66, %rd63, %rd61;
	ld.global.f32 	%f56, [%rd66];
	add.f32 	%f57, %f55, %f56;
	add.s64 	%rd67, %rd64, %rd61;
	st.global.f32 	[%rd67], %f57;
	add.s64 	%rd68, %rd65, %rd61;
	ld.global.f32 	%f58, [%rd68];
	add.s64 	%rd69, %rd66, %rd61;
	ld.global.f32 	%f59, [%rd69];
	add.f32 	%f60, %f58, %f59;
	add.s64 	%rd70, %rd67, %rd61;
	st.global.f32 	[%rd70], %f60;
	add.s64 	%rd71, %rd68, %rd61;
	ld.global.f32 	%f61, [%rd71];
	add.s64 	%rd72, %rd69, %rd61;
	ld.global.f32 	%f62, [%rd72];
	add.f32 	%f63, %f61, %f62;
	add.s64 	%rd73, %rd70, %rd61;
	st.global.f32 	[%rd73], %f63;
	add.s64 	%rd74, %rd71, %rd61;
	ld.global.f32 	%f64, [%rd74];
	add.s64 	%rd75, %rd72, %rd61;
	ld.global.f32 	%f65, [%rd75];
	add.f32 	%f66, %f64, %f65;
	add.s64 	%rd76, %rd73, %rd61;
	st.global.f32 	[%rd76], %f66;
	add.s64 	%rd77, %rd74, %rd61;
	ld.global.f32 	%f67, [%rd77];
	add.s64 	%rd78, %rd75, %rd61;
	ld.global.f32 	%f68, [%rd78];
	add.f32 	%f69, %f67, %f68;
	add.s64 	%rd79, %rd76, %rd61;
	st.global.f32 	[%rd79], %f69;
	add.s64 	%rd80, %rd77, %rd61;
	ld.global.f32 	%f70, [%rd80];
	add.s64 	%rd81, %rd78, %rd61;
	ld.global.f32 	%f71, [%rd81];
	add.f32 	%f72, %f70, %f71;
	add.s64 	%rd82, %rd79, %rd61;
	st.global.f32 	[%rd82], %f72;
	add.s32 	%r34, %r34, 8;
$L__BB1_7:
	setp.eq.s32 	%p8, %r11, 0;
	@%p8 bra 	$L__BB1_13;
	and.b32  	%r14, %r23, 3;
	setp.lt.u32 	%p9, %r11, 4;
	@%p9 bra 	$L__BB1_10;
	mad.lo.s32 	%r30, %r34, %r23, %r1;
	mul.wide.s32 	%rd83, %r30, 4;
	add.s64 	%rd84, %rd3, %rd83;
	ld.global.f32 	%f73, [%rd84];
	add.s64 	%rd85, %rd2, %rd83;
	ld.global.f32 	%f74, [%rd85];
	add.f32 	%f75, %f73, %f74;
	add.s64 	%rd86, %rd1, %rd83;
	st.global.f32 	[%rd86], %f75;
	mul.wide.u32 	%rd87, %r23, 4;
	add.s64 	%rd88, %rd84, %rd87;
	ld.global.f32 	%f76, [%rd88];
	add.s64 	%rd89, %rd85, %rd87;
	ld.global.f32 	%f77, [%rd89];
	add.f32 	%f78, %f76, %f77;
	add.s64 	%rd90, %rd86, %rd87;
	st.global.f32 	[%rd90], %f78;
	add.s64 	%rd91, %rd88, %rd87;
	ld.global.f32 	%f79, [%rd91];
	add.s64 	%rd92, %rd89, %rd87;
	ld.global.f32 	%f80, [%rd92];
	add.f32 	%f81, %f79, %f80;
	add.s64 	%rd93, %rd90, %rd87;
	st.global.f32 	[%rd93], %f81;
	add.s64 	%rd94, %rd91, %rd87;
	ld.global.f32 	%f82, [%rd94];
	add.s64 	%rd95, %rd92, %rd87;
	ld.global.f32 	%f83, [%rd95];
	add.f32 	%f84, %f82, %f83;
	add.s64 	%rd96, %rd93, %rd87;
	st.global.f32 	[%rd96], %f84;
	add.s32 	%r34, %r34, 4;
$L__BB1_10:
	setp.eq.s32 	%p10, %r14, 0;
	@%p10 bra 	$L__BB1_13;
	mad.lo.s32 	%r37, %r34, %r23, %r1;
	neg.s32 	%r36, %r14;
$L__BB1_12:
	.pragma "nounroll";
	mul.wide.s32 	%rd97, %r37, 4;
	add.s64 	%rd98, %rd1, %rd97;
	add.s64 	%rd99, %rd2, %rd97;
	add.s64 	%rd100, %rd3, %rd97;
	ld.global.f32 	%f85, [%rd100];
	ld.global.f32 	%f86, [%rd99];
	add.f32 	%f87, %f85, %f86;
	st.global.f32 	[%rd98], %f87;
	add.s32 	%r37, %r37, %r23;
	add.s32 	%r36, %r36, 1;
	setp.ne.s32 	%p11, %r36, 0;
	@%p11 bra 	$L__BB1_12;
$L__BB1_13:
	ret;

}
	// .globl	_Z11kernel_1t1cPfS_S_i
.visible .entry _Z11kernel_1t1cPfS_S_i(
	.param .u64 .ptr .align 1 _Z11kernel_1t1cPfS_S_i_param_0,
	.param .u64 .ptr .align 1 _Z11kernel_1t1cPfS_S_i_param_1,
	.param .u64 .ptr .align 1 _Z11kernel_1t1cPfS_S_i_param_2,
	.param .u32 _Z11kernel_1t1cPfS_S_i_param_3
)
{
	.reg .pred 	%p<12>;
	.reg .b32 	%r<37>;
	.reg .b32 	%f<88>;
	.reg .b64 	%rd<26>;

	ld.param.u64 	%rd7, [_Z11kernel_1t1cPfS_S_i_param_0];
	ld.param.u64 	%rd8, [_Z11kernel_1t1cPfS_S_i_param_1];
	ld.param.u64 	%rd9, [_Z11kernel_1t1cPfS_S_i_param_2];
	ld.param.u32 	%r23, [_Z11kernel_1t1cPfS_S_i_param_3];
	cvta.to.global.u64 	%rd1, %rd7;
	cvta.to.global.u64 	%rd2, %rd9;
	cvta.to.global.u64 	%rd3, %rd8;
	mov.u32 	%r24, %ctaid.x;
	mov.u32 	%r25, %ntid.x;
	mov.u32 	%r26, %tid.x;
	mad.lo.s32 	%r1, %r24, %r25, %r26;
	setp.ge.s32 	%p1, %r1, %r23;
	setp.lt.s32 	%p2, %r23, 1;
	or.pred  	%p3, %p1, %p2;
	@%p3 bra 	$L__BB2_13;
	mul.lo.s32 	%r2, %r23, %r1;
	and.b32  	%r3, %r23, 15;
	setp.lt.u32 	%p4, %r23, 16;
	mov.b32 	%r33, 0;
	@%p4 bra 	$L__BB2_4;
	and.b32  	%r33, %r23, 2147483632;
	neg.s32 	%r31, %r33;
	add.s64 	%rd4, %rd3, 32;
	add.s64 	%rd5, %rd2, 32;
	add.s64 	%rd6, %rd1, 32;
	mov.u32 	%r30, %r2;
$L__BB2_3:
	.pragma "nounroll";
	mul.wide.s32 	%rd10, %r30, 4;
	add.s64 	%rd11, %rd4, %rd10;
	add.s64 	%rd12, %rd5, %rd10;
	add.s64 	%rd13, %rd6, %rd10;
	ld.global.f32 	%f1, [%rd11+-32];
	ld.global.f32 	%f2, [%rd12+-32];
	add.f32 	%f3, %f1, %f2;
	st.global.f32 	[%rd13+-32], %f3;
	ld.global.f32 	%f4, [%rd11+-28];
	ld.global.f32 	%f5, [%rd12+-28];
	add.f32 	%f6, %f4, %f5;
	st.global.f32 	[%rd13+-28], %f6;
	ld.global.f32 	%f7, [%rd11+-24];
	ld.global.f32 	%f8, [%rd12+-24];
	add.f32 	%f9, %f7, %f8;
	st.global.f32 	[%rd13+-24], %f9;
	ld.global.f32 	%f10, [%rd11+-20];
	ld.global.f32 	%f11, [%rd12+-20];
	add.f32 	%f12, %f10, %f11;
	st.global.f32 	[%rd13+-20], %f12;
	ld.global.f32 	%f13, [%rd11+-16];
	ld.global.f32 	%f14, [%rd12+-16];
	add.f32 	%f15, %f13, %f14;
	st.global.f32 	[%rd13+-16], %f15;
	ld.global.f32 	%f16, [%rd11+-12];
	ld.global.f32 	%f17, [%rd12+-12];
	add.f32 	%f18, %f16, %f17;
	st.global.f32 	[%rd13+-12], %f18;
	ld.global.f32 	%f19, [%rd11+-8];
	ld.global.f32 	%f20, [%rd12+-8];
	add.f32 	%f21, %f19, %f20;
	st.global.f32 	[%rd13+-8], %f21;
	ld.global.f32 	%f22, [%rd11+-4];
	ld.global.f32 	%f23, [%rd12+-4];
	add.f32 	%f24, %f22, %f23;
	st.global.f32 	[%rd13+-4], %f24;
	ld.global.f32 	%f25, [%rd11];
	ld.global.f32 	%f26, [%rd12];
	add.f32 	%f27, %f25, %f26;
	st.global.f32 	[%rd13], %f27;
	ld.global.f32 	%f28, [%rd11+4];
	ld.global.f32 	%f29, [%rd12+4];
	add.f32 	%f30, %f28, %f29;
	st.global.f32 	[%rd13+4], %f30;
	ld.global.f32 	%f31, [%rd11+8];
	ld.global.f32 	%f32, [%rd12+8];
	add.f32 	%f33, %f31, %f32;
	st.global.f32 	[%rd13+8], %f33;
	ld.global.f32 	%f34, [%rd11+12];
	ld.global.f32 	%f35, [%rd12+12];
	add.f32 	%f36, %f34, %f35;
	st.global.f32 	[%rd13+12], %f36;
	ld.global.f32 	%f37, [%rd11+16];
	ld.global.f32 	%f38, [%rd12+16];
	add.f32 	%f39, %f37, %f38;
	st.global.f32 	[%rd13+16], %f39;
	ld.global.f32 	%f40, [%rd11+20];
	ld.global.f32 	%f41, [%rd12+20];
	add.f32 	%f42, %f40, %f41;
	st.global.f32 	[%rd13+20], %f42;
	ld.global.f32 	%f43, [%rd11+24];
	ld.global.f32 	%f44, [%rd12+24];
	add.f32 	%f45, %f43, %f44;
	st.global.f32 	[%rd13+24], %f45;
	ld.global.f32 	%f46, [%rd11+28];
	ld.global.f32 	%f47, [%rd12+28];
	add.f32 	%f48, %f46, %f47;
	st.global.f32 	[%rd13+28], %f48;
	add.s32 	%r31, %r31, 16;
	add.s32 	%r30, %r30, 16;
	setp.ne.s32 	%p5, %r31, 0;
	@%p5 bra 	$L__BB2_3;
$L__BB2_4:
	setp.eq.s32 	%p6, %r3, 0;
	@%p6 bra 	$L__BB2_13;
	and.b32  	%r11, %r23, 7;
	setp.lt.u32 	%p7, %r3, 8;
	@%p7 bra 	$L__BB2_7;
	add.s32 	%r28, %r33, %r2;
	mul.wide.s32 	%rd14, %r28, 4;
	add.s64 	%rd15, %rd3, %rd14;
	ld.global.f32 	%f49, [%rd15];
	add.s64 	%rd16, %rd2, %rd14;
	ld.global.f32 	%f50, [%rd16];
	add.f32 	%f51, %f49, %f50;
	add.s64 	%rd17, %rd1, %rd14;
	st.global.f32 	[%rd17], %f51;
	ld.global.f32 	%f52, [%rd15+4];
	ld.global.f32 	%f53, [%rd16+4];
	add.f32 	%f54, %f52, %f53;
	st.global.f32 	[%rd17+4], %f54;
	ld.global.f32 	%f55, [%rd15+8];
	ld.global.f32 	%f56, [%rd16+8];
	add.f32 	%f57, %f55, %f56;
	st.global.f32 	[%rd17+8], %f57;
	ld.global.f32 	%f58, [%rd15+12];
	ld.global.f32 	%f59, [%rd16+12];
	add.f32 	%f60, %f58, %f59;
	st.global.f32 	[%rd17+12], %f60;
	ld.global.f32 	%f61, [%rd15+16];
	ld.global.f32 	%f62, [%rd16+16];
	add.f32 	%f63, %f61, %f62;
	st.global.f32 	[%rd17+16], %f63;
	ld.global.f32 	%f64, [%rd15+20];
	ld.global.f32 	%f65, [%rd16+20];
	add.f32 	%f66, %f64, %f65;
	st.global.f32 	[%rd17+20], %f66;
	ld.global.f32 	%f67, [%rd15+24];
	ld.global.f32 	%f68, [%rd16+24];
	add.f32 	%f69, %f67, %f68;
	st.global.f32 	[%rd17+24], %f69;
	ld.global.f32 	%f70, [%rd15+28];
	ld.global.f32 	%f71, [%rd16+28];
	add.f32 	%f72, %f70, %f71;
	st.global.f32 	[%rd17+28], %f72;
	add.s32 	%r33, %r33, 8;
$L__BB2_7:
	setp.eq.s32 	%p8, %r11, 0;
	@%p8 bra 	$L__BB2_13;
	and.b32  	%r14, %r23, 3;
	setp.lt.u32 	%p9, %r11, 4;
	@%p9 bra 	$L__BB2_10;
	add.s32 	%r29, %r33, %r2;
	mul.wide.s32 	%rd18, %r29, 4;
	add.s64 	%rd19, %rd3, %rd18;
	ld.global.f32 	%f73, [%rd19];
	add.s64 	%rd20, %rd2, %rd18;
	ld.global.f32 	%f74, [%rd20];
	add.f32 	%f75, %f73, %f74;
	add.s64 	%rd21, %rd1, %rd18;
	st.global.f32 	[%rd21], %f75;
	ld.global.f32 	%f76, [%rd19+4];
	ld.global.f32 	%f77, [%rd20+4];
	add.f32 	%f78, %f76, %f77;
	st.global.f32 	[%rd21+4], %f78;
	ld.global.f32 	%f79, [%rd19+8];
	ld.global.f32 	%f80, [%rd20+8];
	add.f32 	%f81, %f79, %f80;
	st.global.f32 	[%rd21+8], %f81;
	ld.global.f32 	%f82, [%rd19+12];
	ld.global.f32 	%f83, [%rd20+12];
	add.f32 	%f84, %f82, %f83;
	st.global.f32 	[%rd21+12], %f84;
	add.s32 	%r33, %r33, 4;
$L__BB2_10:
	setp.eq.s32 	%p10, %r14, 0;
	@%p10 bra 	$L__BB2_13;
	add.s32 	%r36, %r33, %r2;
	neg.s32 	%r35, %r14;
$L__BB2_12:
	.pragma "nounroll";
	mul.wide.s32 	%rd22, %r36, 4;
	add.s64 	%rd23, %rd1, %rd22;
	add.s64 	%rd24, %rd2, %rd22;
	add.s64 	%rd25, %rd3, %rd22;
	ld.global.f32 	%f85, [%rd25];
	ld.global.f32 	%f86, [%rd24];
	add.f32 	%f87, %f85, %f86;
	st.global.f32 	[%rd23], %f87;
	add.s32 	%r36, %r36, 1;
	add.s32 	%r35, %r35, 1;
	setp.ne.s32 	%p11, %r35, 0;
	@%p11 bra 	$L__BB2_12;
$L__BB2_13:
	ret;

}


// ===== COMPILED SASS (sm_100) =====

	.target	sm_100

	.elftype	@"ET_EXEC"


//--------------------- .note.nv.tkinfo           --------------------------
	.section	.note.nv.tkinfo,"",@"SHT_NOTE"
	.sectionflags	@"SHF_NOTE_NV_TKINFO"
	.tkinfo
        /*0018*/ 	.word	0x00000002
        /*0030*/ 	.string	""
        /*0030*/ 	.string	"ptxas"
        /*0030*/ 	.string	"Cuda compilation tools, release 13.0, V13.0.88"
        /*0030*/ 	.string	"Build cuda_13.0.r13.0/compiler.36424714_0"
        /*0030*/ 	.string	"-arch sm_100 -m 64 "



//--------------------- .note.nv.cuinfo           --------------------------
	.section	.note.nv.cuinfo,"",@"SHT_NOTE"
	.sectionflags	@"SHF_NOTE_NV_CUINFO"
        /*0018*/ 	.short	0x0002
        /*001a*/ 	.short	0x0064
        /*001c*/ 	.short	0x0082
	.zero		2


//--------------------- .nv.info                  --------------------------
	.section	.nv.info,"",@"SHT_CUDA_INFO"
	.align	4


	//----- nvinfo : EIATTR_REGCOUNT
	.align		4
        /*0000*/ 	.byte	0x04, 0x2f
        /*0002*/ 	.short	(.L_1 - .L_0)
	.align		4
.L_0:
        /*0004*/ 	.word	index@(_Z11kernel_1t1ePfS_S_i)
        /*0008*/ 	.word	0x0000000c


	//----- nvinfo : EIATTR_FRAME_SIZE
	.align		4
.L_1:
        /*000c*/ 	.byte	0x04, 0x11
        /*000e*/ 	.short	(.L_3 - .L_2)
	.align		4
.L_2:
        /*0010*/ 	.word	index@(_Z11kernel_1t1ePfS_S_i)
        /*0014*/ 	.word	0x00000000


	//----- nvinfo : EIATTR_REGCOUNT
	.align		4
.L_3:
        /*0018*/ 	.byte	0x04, 0x2f
        /*001a*/ 	.short	(.L_5 - .L_4)
	.align		4
.L_4:
        /*001c*/ 	.word	index@(_Z11kernel_1t1rPfS_S_i)
        /*0020*/ 	.word	0x0000001c


	//----- nvinfo : EIATTR_FRAME_SIZE
	.align		4
.L_5:
        /*0024*/ 	.byte	0x04, 0x11
        /*0026*/ 	.short	(.L_7 - .L_6)
	.align		4
.L_6:
        /*0028*/ 	.word	index@(_Z11kernel_1t1rPfS_S_i)
        /*002c*/ 	.word	0x00000000


	//----- nvinfo : EIATTR_REGCOUNT
	.align		4
.L_7:
        /*0030*/ 	.byte	0x04, 0x2f
        /*0032*/ 	.short	(.L_9 - .L_8)
	.align		4
.L_8:
        /*0034*/ 	.word	index@(_Z11kernel_1t1cPfS_S_i)
        /*0038*/ 	.word	0x00000016


	//----- nvinfo : EIATTR_FRAME_SIZE
	.align		4
.L_9:
        /*003c*/ 	.byte	0x04, 0x11
        /*003e*/ 	.short	(.L_11 - .L_10)
	.align		4
.L_10:
        /*0040*/ 	.word	index@(_Z11kernel_1t1cPfS_S_i)
        /*0044*/ 	.word	0x00000000


	//----- nvinfo : EIATTR_MIN_STACK_SIZE
	.align		4
.L_11:
        /*0048*/ 	.byte	0x04, 0x12
        /*004a*/ 	.short	(.L_13 - .L_12)
	.align		4
.L_12:
        /*004c*/ 	.word	index@(_Z11kernel_1t1cPfS_S_i)
        /*0050*/ 	.word	0x00000000


	//----- nvinfo : EIATTR_MIN_STACK_SIZE
	.align		4
.L_13:
        /*0054*/ 	.byte	0x04, 0x12
        /*0056*/ 	.short	(.L_15 - .L_14)
	.align		4
.L_14:
        /*0058*/ 	.word	index@(_Z11kernel_1t1rPfS_S_i)
        /*005c*/ 	.word	0x00000000


	//----- nvinfo : EIATTR_MIN_STACK_SIZE
	.align		4
.L_15:
        /*0060*/ 	.byte	0x04, 0x12
        /*0062*/ 	.short	(.L_17 - .L_16)
	.align		4
.L_16:
        /*0064*/ 	.word	index@(_Z11kernel_1t1ePfS_S_i)
        /*0068*/ 	.word	0x00000000
.L_17:


//--------------------- .nv.compat                --------------------------
	.section	.nv.compat,"",@"SHT_CUDA_COMPAT_INFO"
	.align	4
        /*0000*/ 	.byte	0x02, 0x09, 0x00, 0x00, 0x02, 0x02, 0x01, 0x00, 0x02, 0x05, 0x05, 0x00, 0x03, 0x07, 0x01, 0x01
        /*0010*/ 	.byte	0x02, 0x03, 0x00, 0x00, 0x02, 0x06, 0x01, 0x00, 0x04, 0x0b, 0x08, 0x00, 0x09, 0x00, 0x00, 0x00
        /*0020*/ 	.byte	0x00, 0x00, 0x00, 0x00


//--------------------- .nv.info._Z11kernel_1t1cPfS_S_i --------------------------
	.section	.nv.info._Z11kernel_1t1cPfS_S_i,"",@"SHT_CUDA_INFO"
	.sectionflags	@""
	.align	4


	//----- nvinfo : EIATTR_CUDA_API_VERSION
	.align		4
        /*0000*/ 	.byte	0x04, 0x37
        /*0002*/ 	.short	(.L_19 - .L_18)
.L_18:
        /*0004*/ 	.word	0x00000082


	//----- nvinfo : EIATTR_KPARAM_INFO
	.align		4
.L_19:
        /*0008*/ 	.byte	0x04, 0x17
        /*000a*/ 	.short	(.L_21 - .L_20)
.L_20:
        /*000c*/ 	.word	0x00000000
        /*0010*/ 	.short	0x0003
        /*0012*/ 	.short	0x0018
        /*0014*/ 	.byte	0x00, 0xf0, 0x11, 0x00


	//----- nvinfo : EIATTR_KPARAM_INFO
	.align		4
.L_21:
        /*0018*/ 	.byte	0x04, 0x17
        /*001a*/ 	.short	(.L_23 - .L_22)
.L_22:
        /*001c*/ 	.word	0x00000000
        /*0020*/ 	.short	0x0002
        /*0022*/ 	.short	0x0010
        /*0024*/ 	.byte	0x00, 0xf5, 0x21, 0x00


	//----- nvinfo : EIATTR_KPARAM_INFO
	.align		4
.L_23:
        /*0028*/ 	.byte	0x04, 0x17
        /*002a*/ 	.short	(.L_25 - .L_24)
.L_24:
        /*002c*/ 	.word	0x00000000
        /*0030*/ 	.short	0x0001
        /*0032*/ 	.short	0x0008
        /*0034*/ 	.byte	0x00, 0xf5, 0x21, 0x00


	//----- nvinfo : EIATTR_KPARAM_INFO
	.align		4
.L_25:
        /*0038*/ 	.byte	0x04, 0x17
        /*003a*/ 	.short	(.L_27 - .L_26)
.L_26:
        /*003c*/ 	.word	0x00000000
        /*0040*/ 	.short	0x0000
        /*0042*/ 	.short	0x0000
        /*0044*/ 	.byte	0x00, 0xf5, 0x21, 0x00


	//----- nvinfo : EIATTR_SPARSE_MMA_MASK
	.align		4
.L_27:
        /*0048*/ 	.byte	0x03, 0x50
        /*004a*/ 	.short	0x0000


	//----- nvinfo : EIATTR_MAXREG_COUNT
	.align		4
        /*004c*/ 	.byte	0x03, 0x1b
        /*004e*/ 	.short	0x00ff


	//----- nvinfo : EIATTR_MERCURY_ISA_VERSION
	.align		4
        /*0050*/ 	.byte	0x03, 0x5f
        /*0052*/ 	.short	0x0101


	//----- nvinfo : EIATTR_VRC_CTA_INIT_COUNT
	.align		4
        /*0054*/ 	.byte	0x02, 0x4a
	.zero		1
	.zero		1


	//----- nvinfo : EIATTR_EXIT_INSTR_OFFSETS
	.align		4
        /*0058*/ 	.byte	0x04, 0x1c
        /*005a*/ 	.short	(.L_29 - .L_28)


	//   ....[0]....
.L_28:
        /*005c*/ 	.word	0x00000080


	//   ....[1]....
        /*0060*/ 	.word	0x00000680


	//   ....[2]....
        /*0064*/ 	.word	0x00000950


	//   ....[3]....
        /*0068*/ 	.word	0x00000b20


	//   ....[4]....
        /*006c*/ 	.word	0x00000c30


	//----- nvinfo : EIATTR_CBANK_PARAM_SIZE
	.align		4
.L_29:
        /*0070*/ 	.byte	0x03, 0x19
        /*0072*/ 	.short	0x001c


	//----- nvinfo : EIATTR_PARAM_CBANK
	.align		4
        /*0074*/ 	.byte	0x04, 0x0a
        /*0076*/ 	.short	(.L_31 - .L_30)
	.align		4
.L_30:
        /*0078*/ 	.word	index@(.nv.constant0._Z11kernel_1t1cPfS_S_i)
        /*007c*/ 	.short	0x0380
        /*007e*/ 	.short	0x001c


	//----- nvinfo : EIATTR_SW_WAR
	.align		4
.L_31:
        /*0080*/ 	.byte	0x04, 0x36
        /*0082*/ 	.short	(.L_33 - .L_32)
.L_32:
        /*0084*/ 	.word	0x00000008
.L_33:


//--------------------- .nv.info._Z11kernel_1t1rPfS_S_i --------------------------
	.section	.nv.info._Z11kernel_1t1rPfS_S_i,"",@"SHT_CUDA_INFO"
	.sectionflags	@""
	.align	4


	//----- nvinfo : EIATTR_CUDA_API_VERSION
	.align		4
        /*0000*/ 	.byte	0x04, 0x37
        /*0002*/ 	.short	(.L_35 - .L_34)
.L_34:
        /*0004*/ 	.word	0x00000082


	//----- nvinfo : EIATTR_KPARAM_INFO
	.align		4
.L_35:
        /*0008*/ 	.byte	0x04, 0x17
        /*000a*/ 	.short	(.L_37 - .L_36)
.L_36:
        /*000c*/ 	.word	0x00000000
        /*0010*/ 	.short	0x0003
        /*0012*/ 	.short	0x0018
        /*0014*/ 	.byte	0x00, 0xf0, 0x11, 0x00


	//----- nvinfo : EIATTR_KPARAM_INFO
	.align		4
.L_37:
        /*0018*/ 	.byte	0x04, 0x17
        /*001a*/ 	.short	(.L_39 - .L_38)
.L_38:
        /*001c*/ 	.word	0x00000000
        /*0020*/ 	.short	0x0002
        /*0022*/ 	.short	0x0010
        /*0024*/ 	.byte	0x00, 0xf5, 0x21, 0x00


	//----- nvinfo : EIATTR_KPARAM_INFO
	.align		4
.L_39:
        /*0028*/ 	.byte	0x04, 0x17
        /*002a*/ 	.short	(.L_41 - .L_40)
.L_40:
        /*002c*/ 	.word	0x00000000
        /*0030*/ 	.short	0x0001
        /*0032*/ 	.short	0x0008
        /*0034*/ 	.byte	0x00, 0xf5, 0x21, 0x00


	//----- nvinfo : EIATTR_KPARAM_INFO
	.align		4
.L_41:
        /*0038*/ 	.byte	0x04, 0x17
        /*003a*/ 	.short	(.L_43 - .L_42)
.L_42:
        /*003c*/ 	.word	0x00000000
        /*0040*/ 	.short	0x0000
        /*0042*/ 	.short	0x0000
        /*0044*/ 	.byte	0x00, 0xf5, 0x21, 0x00


	//----- nvinfo : EIATTR_SPARSE_MMA_MASK
	.align		4
.L_43:
        /*0048*/ 	.byte	0x03, 0x50
        /*004a*/ 	.short	0x0000


	//----- nvinfo : EIATTR_MAXREG_COUNT
	.align		4
        /*004c*/ 	.byte	0x03, 0x1b
        /*004e*/ 	.short	0x00ff


	//----- nvinfo : EIATTR_MERCURY_ISA_VERSION
	.align		4
        /*0050*/ 	.byte	0x03, 0x5f
        /*0052*/ 	.short	0x0101


	//----- nvinfo : EIATTR_VRC_CTA_INIT_COUNT
	.align		4
        /*0054*/ 	.byte	0x02, 0x4a
	.zero		1
	.zero		1


	//----- nvinfo : EIATTR_EXIT_INSTR_OFFSETS
	.align		4
        /*0058*/ 	.byte	0x04, 0x1c
        /*005a*/ 	.short	(.L_45 - .L_44)


	//   ....[0]....
.L_44:
        /*005c*/ 	.word	0x00000080


	//   ....[1]....
        /*0060*/ 	.word	0x000008a0


	//   ....[2]....
        /*0064*/ 	.word	0x00000cc0


	//   ....[3]....
        /*0068*/ 	.word	0x00000f20


	//   ....[4]....
        /*006c*/ 	.word	0x00001030


	//----- nvinfo : EIATTR_CBANK_PARAM_SIZE
	.align		4
.L_45:
        /*0070*/ 	.byte	0x03, 0x19
        /*0072*/ 	.short	0x001c


	//----- nvinfo : EIATTR_PARAM_CBANK
	.align		4
        /*0074*/ 	.byte	0x04, 0x0a
        /*0076*/ 	.short	(.L_47 - .L_46)
	.align		4
.L_46:
        /*0078*/ 	.word	index@(.nv.constant0._Z11kernel_1t1rPfS_S_i)
        /*007c*/ 	.short	0x0380
        /*007e*/ 	.short	0x001c


	//----- nvinfo : EIATTR_SW_WAR
	.align		4
.L_47:
        /*0080*/ 	.byte	0x04, 0x36
        /*0082*/ 	.short	(.L_49 - .L_48)
.L_48:
        /*0084*/ 	.word	0x00000008
.L_49:


//--------------------- .nv.info._Z11kernel_1t1ePfS_S_i --------------------------
	.section	.nv.info._Z11kernel_1t1ePfS_S_i,"",@"SHT_CUDA_INFO"
	.sectionflags	@""
	.align	4


	//----- nvinfo : EIATTR_CUDA_API_VERSION
	.align		4
        /*0000*/ 	.byte	0x04, 0x37
        /*0002*/ 	.short	(.L_51 - .L_50)
.L_50:
        /*0004*/ 	.word	0x00000082


	//----- nvinfo : EIATTR_KPARAM_INFO
	.align		4
.L_51:
        /*0008*/ 	.byte	0x04, 0x17
        /*000a*/ 	.short	(.L_53 - .L_52)
.L_52:
        /*000c*/ 	.word	0x00000000
        /*0010*/ 	.short	0x0003
        /*0012*/ 	.short	0x0018
        /*0014*/ 	.byte	0x00, 0xf0, 0x11, 0x00


	//----- nvinfo : EIATTR_KPARAM_INFO
	.align		4
.L_53:
        /*0018*/ 	.byte	0x04, 0x17
        /*001a*/ 	.short	(.L_55 - .L_54)
.L_54:
        /*001c*/ 	.word	0x00000000
        /*0020*/ 	.short	0x0002
        /*0022*/ 	.short	0x0010
        /*0024*/ 	.byte	0x00, 0xf5, 0x21, 0x00


	//----- nvinfo : EIATTR_KPARAM_INFO
	.align		4
.L_55:
        /*0028*/ 	.byte	0x04, 0x17
        /*002a*/ 	.short	(.L_57 - .L_56)
.L_56:
        /*002c*/ 	.word	0x00000000
        /*0030*/ 	.short	0x0001
        /*0032*/ 	.short	0x0008
        /*0034*/ 	.byte	0x00, 0xf5, 0x21, 0x00


	//----- nvinfo : EIATTR_KPARAM_INFO
	.align		4
.L_57:
        /*0038*/ 	.byte	0x04, 0x17
        /*003a*/ 	.short	(.L_59 - .L_58)
.L_58:
        /*003c*/ 	.word	0x00000000
        /*0040*/ 	.short	0x0000
        /*0042*/ 	.short	0x0000
        /*0044*/ 	.byte	0x00, 0xf5, 0x21, 0x00


	//----- nvinfo : EIATTR_SPARSE_MMA_MASK
	.align		4
.L_59:
        /*0048*/ 	.byte	0x03, 0x50
        /*004a*/ 	.short	0x0000


	//----- nvinfo : EIATTR_MAXREG_COUNT
	.align		4
        /*004c*/ 	.byte	0x03, 0x1b
        /*004e*/ 	.short	0x00ff


	//----- nvinfo : EIATTR_MERCURY_ISA_VERSION
	.align		4
        /*0050*/ 	.byte	0x03, 0x5f
        /*0052*/ 	.short	0x0101


	//----- nvinfo : EIATTR_VRC_CTA_INIT_COUNT
	.align		4
        /*0054*/ 	.byte	0x02, 0x4a
	.zero		1
	.zero		1


	//----- nvinfo : EIATTR_EXIT_INSTR_OFFSETS
	.align		4
        /*0058*/ 	.byte	0x04, 0x1c
        /*005a*/ 	.short	(.L_61 - .L_60)


	//   ....[0]....
.L_60:
        /*005c*/ 	.word	0x00000070


	//   ....[1]....
        /*0060*/ 	.word	0x00000130


	//----- nvinfo : EIATTR_CBANK_PARAM_SIZE
	.align		4
.L_61:
        /*0064*/ 	.byte	0x03, 0x19
        /*0066*/ 	.short	0x001c


	//----- nvinfo : EIATTR_PARAM_CBANK
	.align		4
        /*0068*/ 	.byte	0x04, 0x0a
        /*006a*/ 	.short	(.L_63 - .L_62)
	.align		4
.L_62:
        /*006c*/ 	.word	index@(.nv.constant0._Z11kernel_1t1ePfS_S_i)
        /*0070*/ 	.short	0x0380
        /*0072*/ 	.short	0x001c


	//----- nvinfo : EIATTR_SW_WAR
	.align		4
.L_63:
        /*0074*/ 	.byte	0x04, 0x36
        /*0076*/ 	.short	(.L_65 - .L_64)
.L_64:
        /*0078*/ 	.word	0x00000008
.L_65:


//--------------------- .nv.callgraph             --------------------------
	.section	.nv.callgraph,"",@"SHT_CUDA_CALLGRAPH"
	.align	4
	.sectionentsize	8
	.align		4
        /*0000*/ 	.word	0x00000000
	.align		4
        /*0004*/ 	.word	0xffffffff
	.align		4
        /*0008*/ 	.word	0x00000000
	.align		4
        /*000c*/ 	.word	0xfffffffe
	.align		4
        /*0010*/ 	.word	0x00000000
	.align		4
        /*0014*/ 	.word	0xfffffffd
	.align		4
        /*0018*/ 	.word	0x00000000
	.align		4
        /*001c*/ 	.word	0xfffffffc


//--------------------- .text._Z11kernel_1t1cPfS_S_i --------------------------
	.section	.text._Z11kernel_1t1cPfS_S_i,"ax",@progbits
	.align	128
        .global         _Z11kernel_1t1cPfS_S_i
        .type           _Z11kernel_1t1cPfS_S_i,@function
        .size           _Z11kernel_1t1cPfS_S_i,(.L_x_13 - _Z11kernel_1t1cPfS_S_i)
        .other          _Z11kernel_1t1cPfS_S_i,@"STO_CUDA_ENTRY STV_DEFAULT"
_Z11kernel_1t1cPfS_S_i:
.text._Z11kernel_1t1cPfS_S_i:
[----:B------:R-:W-:Y:S01]  /*0000*/  LDC R1, c[0x0][0x37c] ;  /* 0x0000df00ff017b82 */ /* 0x000fe20000000800 */
[----:B------:R-:W0:Y:S07]  /*0010*/  S2R R0, SR_TID.X ;  /* 0x0000000000007919 */ /* 0x000e2e0000002100 */
[----:B------:R-:W0:Y:S08]  /*0020*/  S2UR UR4, SR_CTAID.X ;  /* 0x00000000000479c3 */ /* 0x000e300000002500 */
[----:B------:R-:W0:Y:S08]  /*0030*/  LDC R3, c[0x0][0x360] ;  /* 0x0000d800ff037b82 */ /* 0x000e300000000800 */
[----:B------:R-:W1:Y:S01]  /*0040*/  LDC R2, c[0x0][0x398] ;  /* 0x0000e600ff027b82 */ /* 0x000e620000000800 */
[----:B0-----:R-:W-:Y:S01]  /*0050*/  IMAD R3, R3, UR4, R0 ;  /* 0x0000000403037c24 */ /* 0x001fe2000f8e0200 */
[----:B-1----:R-:W-:-:S04]  /*0060*/  ISETP.GE.AND P0, PT, R2, 0x1, PT ;  /* 0x000000010200780c */ /* 0x002fc80003f06270 */
[----:B------:R-:W-:-:S13]  /*0070*/  ISETP.GE.OR P0, PT, R3, R2, !P0 ;  /* 0x000000020300720c */ /* 0x000fda0004706670 */
[----:B------:R-:W-:Y:S05]  /*0080*/  @P0 EXIT ;  /* 0x000000000000094d */ /* 0x000fea0003800000 */
[C---:B------:R-:W-:Y:S01]  /*0090*/  ISETP.GE.U32.AND P1, PT, R2.reuse, 0x10, PT ;  /* 0x000000100200780c */ /* 0x040fe20003f26070 */
[----:B------:R-:W-:Y:S01]  /*00a0*/  IMAD R0, R3, R2, RZ ;  /* 0x0000000203007224 */ /* 0x000fe200078e02ff */
[----:B------:R-:W-:Y:S01]  /*00b0*/  LOP3.LUT R14, R2, 0xf, RZ, 0xc0, !PT ;  /* 0x0000000f020e7812 */ /* 0x000fe200078ec0ff */
[----:B------:R-:W0:Y:S01]  /*00c0*/  LDCU.64 UR10, c[0x0][0x358] ;  /* 0x00006b00ff0a77ac */ /* 0x000e220008000a00 */
[----:B------:R-:W-:Y:S02]  /*00d0*/  HFMA2 R3, -RZ, RZ, 0, 0 ;  /* 0x00000000ff037431 */ /* 0x000fe400000001ff */
[----:B------:R-:W-:-:S07]  /*00e0*/  ISETP.NE.AND P0, PT, R14, RZ, PT ;  /* 0x000000ff0e00720c */ /* 0x000fce0003f05270 */
[----:B------:R-:W-:Y:S06]  /*00f0*/  @!P1 BRA `(.L_x_0) ;  /* 0x0000000400609947 */ /* 0x000fec0003800000 */
[----:B------:R-:W1:Y:S01]  /*0100*/  LDCU.128 UR12, c[0x0][0x380] ;  /* 0x00007000ff0c77ac */ /* 0x000e620008000c00 */
[----:B------:R-:W-:Y:S02]  /*0110*/  LOP3.LUT R3, R2, 0x7ffffff0, RZ, 0xc0, !PT ;  /* 0x7ffffff002037812 */ /* 0x000fe400078ec0ff */
[----:B------:R-:W-:Y:S01]  /*0120*/  MOV R10, R0 ;  /* 0x00000000000a7202 */ /* 0x000fe20000000f00 */
[----:B------:R-:W2:Y:S01]  /*0130*/  LDCU.64 UR6, c[0x0][0x390] ;  /* 0x00007200ff0677ac */ /* 0x000ea20008000a00 */
[----:B------:R-:W-:Y:S01]  /*0140*/  IADD3 R11, PT, PT, -R3, RZ, RZ ;  /* 0x000000ff030b7210 */ /* 0x000fe20007ffe1ff */
[----:B-1----:R-:W-:Y:S02]  /*0150*/  UIADD3 UR8, UP0, UPT, UR14, 0x20, URZ ;  /* 0x000000200e087890 */ /* 0x002fe4000ff1e0ff */
[----:B------:R-:W-:Y:S02]  /*0160*/  UIADD3 UR4, UP2, UPT, UR12, 0x20, URZ ;  /* 0x000000200c047890 */ /* 0x000fe4000ff5e0ff */
[----:B--2---:R-:W-:-:S02]  /*0170*/  UIADD3 UR6, UP1, UPT, UR6, 0x20, URZ ;  /* 0x0000002006067890 */ /* 0x004fc4000ff3e0ff */
[----:B------:R-:W-:Y:S02]  /*0180*/  UIADD3.X UR9, UPT, UPT, URZ, UR15, URZ, UP0, !UPT ;  /* 0x0000000fff097290 */ /* 0x000fe400087fe4ff */
[----:B------:R-:W-:Y:S02]  /*0190*/  UIADD3.X UR5, UPT, UPT, URZ, UR13, URZ, UP2, !UPT ;  /* 0x0000000dff057290 */ /* 0x000fe400097fe4ff */
[----:B------:R-:W-:-:S12]  /*01a0*/  UIADD3.X UR7, UPT, UPT, URZ, UR7, URZ, UP1, !UPT ;  /* 0x00000007ff077290 */ /* 0x000fd80008ffe4ff */
.L_x_1:
[----:B------:R-:W-:Y:S02]  /*01b0*/  MOV R4, UR8 ;  /* 0x0000000800047c02 */ /* 0x000fe40008000f00 */
[----:B------:R-:W-:Y:S02]  /*01c0*/  MOV R5, UR9 ;  /* 0x0000000900057c02 */ /* 0x000fe40008000f00 */
[----:B------:R-:W-:Y:S02]  /*01d0*/  MOV R6, UR6 ;  /* 0x0000000600067c02 */ /* 0x000fe40008000f00 */
[----:B------:R-:W-:Y:S01]  /*01e0*/  MOV R7, UR7 ;  /* 0x0000000700077c02 */ /* 0x000fe20008000f00 */
[----:B------:R-:W-:-:S04]  /*01f0*/  IMAD.WIDE R4, R10, 0x4, R4 ;  /* 0x000000040a047825 */ /* 0x000fc800078e0204 */
[----:B------:R-:W-:Y:S01]  /*0200*/  IMAD.WIDE R6, R10, 0x4, R6 ;  /* 0x000000040a067825 */ /* 0x000fe200078e0206 */
[----:B0-----:R-:W2:Y:S04]  /*0210*/  LDG.E R12, desc[UR10][R4.64+-0x20] ;  /* 0xffffe00a040c7981 */ /* 0x001ea8000c1e1900 */
[----:B----4-:R-:W2:Y:S01]  /*0220*/  LDG.E R13, desc[UR10][R6.64+-0x20] ;  /* 0xffffe00a060d7981 */ /* 0x010ea2000c1e1900 */
[----:B------:R-:W-:Y:S02]  /*0230*/  MOV R8, UR4 ;  /* 0x0000000400087c02 */ /* 0x000fe40008000f00 */
[----:B------:R-:W-:-:S03]  /*0240*/  MOV R9, UR5 ;  /* 0x0000000500097c02 */ /* 0x000fc60008000f00 */
[----:B------:R-:W-:-:S04]  /*0250*/  IMAD.WIDE R8, R10, 0x4, R8 ;  /* 0x000000040a087825 */ /* 0x000fc800078e0208 */
[----:B--2---:R-:W-:-:S05]  /*0260*/  FADD R13, R12, R13 ;  /* 0x0000000d0c0d7221 */ /* 0x004fca0000000000 */
[----:B------:R0:W-:Y:S04]  /*0270*/  STG.E desc[UR10][R8.64+-0x20], R13 ;  /* 0xffffe00d08007986 */ /* 0x0001e8000c10190a */
[----:B------:R-:W2:Y:S04]  /*0280*/  LDG.E R12, desc[UR10][R4.64+-0x1c] ;  /* 0xffffe40a040c7981 */ /* 0x000ea8000c1e1900 */
[----:B------:R-:W2:Y:S02]  /*0290*/  LDG.E R15, desc[UR10][R6.64+-0x1c] ;  /* 0xffffe40a060f7981 */ /* 0x000ea4000c1e1900 */
[----:B--2---:R-:W-:-:S05]  /*02a0*/  FADD R15, R12, R15 ;  /* 0x0000000f0c0f7221 */ /* 0x004fca0000000000 */
[----:B------:R1:W-:Y:S04]  /*02b0*/  STG.E desc[UR10][R8.64+-0x1c], R15 ;  /* 0xffffe40f08007986 */ /* 0x0003e8000c10190a */
[----:B------:R-:W2:Y:S04]  /*02c0*/  LDG.E R12, desc[UR10][R4.64+-0x18] ;  /* 0xffffe80a040c7981 */ /* 0x000ea8000c1e1900 */
[----:B------:R-:W2:Y:S02]  /*02d0*/  LDG.E R17, desc[UR10][R6.64+-0x18] ;  /* 0xffffe80a06117981 */ /* 0x000ea4000c1e1900 */
[----:B--2---:R-:W-:-:S05]  /*02e0*/  FADD R17, R12, R17 ;  /* 0x000000110c117221 */ /* 0x004fca0000000000 */
[----:B------:R2:W-:Y:S04]  /*02f0*/  STG.E desc[UR10][R8.64+-0x18], R17 ;  /* 0xffffe81108007986 */ /* 0x0005e8000c10190a */
[----:B------:R-:W3:Y:S04]  /*0300*/  LDG.E R12, desc[UR10][R4.64+-0x14] ;  /* 0xffffec0a040c7981 */ /* 0x000ee8000c1e1900 */
[----:B------:R-:W3:Y:S02]  /*0310*/  LDG.E R19, desc[UR10][R6.64+-0x14] ;  /* 0xffffec0a06137981 */ /* 0x000ee4000c1e1900 */
[----:B---3--:R-:W-:-:S05]  /*0320*/  FADD R19, R12, R19 ;  /* 0x000000130c137221 */ /* 0x008fca0000000000 */
[----:B------:R3:W-:Y:S04]  /*0330*/  STG.E desc[UR10][R8.64+-0x14], R19 ;  /* 0xffffec1308007986 */ /* 0x0007e8000c10190a */
[----:B------:R-:W4:Y:S04]  /*0340*/  LDG.E R12, desc[UR10][R4.64+-0x10] ;  /* 0xfffff00a040c7981 */ /* 0x000f28000c1e1900 */
[----:B0-----:R-:W4:Y:S02]  /*0350*/  LDG.E R13, desc[UR10][R6.64+-0x10] ;  /* 0xfffff00a060d7981 */ /* 0x001f24000c1e1900 */
[----:B----4-:R-:W-:-:S05]  /*0360*/  FADD R13, R12, R13 ;  /* 0x0000000d0c0d7221 */ /* 0x010fca0000000000 */
[----:B------:R0:W-:Y:S04]  /*0370*/  STG.E desc[UR10][R8.64+-0x10], R13 ;  /* 0xfffff00d08007986 */ /* 0x0001e8000c10190a */
[----:B------:R-:W4:Y:S04]  /*0380*/  LDG.E R12, desc[UR10][R4.64+-0xc] ;  /* 0xfffff40a040c7981 */ /* 0x000f28000c1e1900 */
[----:B-1----:R-:W4:Y:S02]  /*0390*/  LDG.E R15, desc[UR10][R6.64+-0xc] ;  /* 0xfffff40a060f7981 */ /* 0x002f24000c1e1900 */
[----:B----4-:R-:W-:-:S05]  /*03a0*/  FADD R15, R12, R15 ;  /* 0x0000000f0c0f7221 */ /* 0x010fca0000000000 */
[----:B------:R1:W-:Y:S04]  /*03b0*/  STG.E desc[UR10][R8.64+-0xc], R15 ;  /* 0xfffff40f08007986 */ /* 0x0003e8000c10190a */
[----:B------:R-:W4:Y:S04]  /*03c0*/  LDG.E R12, desc[UR10][R4.64+-0x8] ;  /* 0xfffff80a040c7981 */ /* 0x000f28000c1e1900 */
[----:B--2---:R-:W4:Y:S02]  /*03d0*/  LDG.E R17, desc[UR10][R6.64+-0x8] ;  /* 0xfffff80a06117981 */ /* 0x004f24000c1e1900 */
[----:B----4-:R-:W-:-:S05]  /*03e0*/  FADD R17, R12, R17 ;  /* 0x000000110c117221 */ /* 0x010fca0000000000 */
[----:B------:R2:W-:Y:S04]  /*03f0*/  STG.E desc[UR10][R8.64+-0x8], R17 ;  /* 0xfffff81108007986 */ /* 0x0005e8000c10190a */
[----:B------:R-:W4:Y:S04]  /*0400*/  LDG.E R12, desc[UR10][R4.64+-0x4] ;  /* 0xfffffc0a040c7981 */ /* 0x000f28000c1e1900 */
[----:B---3--:R-:W4:Y:S02]  /*0410*/  LDG.E R19, desc[UR10][R6.64+-0x4] ;  /* 0xfffffc0a06137981 */ /* 0x008f24000c1e1900 */
[----:B----4-:R-:W-:-:S05]  /*0420*/  FADD R19, R12, R19 ;  /* 0x000000130c137221 */ /* 0x010fca0000000000 */
        /* <DEDUP_REMOVED lines=21> */
[----:B------:R-:W5:Y:S04]  /*0580*/  LDG.E R12, desc[UR10][R4.64+0x14] ;  /* 0x0000140a040c7981 */ /* 0x000f68000c1e1900 */
[----:B-1----:R-:W5:Y:S02]  /*0590*/  LDG.E R15, desc[UR10][R6.64+0x14] ;  /* 0x0000140a060f7981 */ /* 0x002f64000c1e1900 */
[----:B-----5:R-:W-:-:S05]  /*05a0*/  FADD R15, R12, R15 ;  /* 0x0000000f0c0f7221 */ /* 0x020fca0000000000 */
[----:B------:R4:W-:Y:S04]  /*05b0*/  STG.E desc[UR10][R8.64+0x14], R15 ;  /* 0x0000140f08007986 */ /* 0x0009e8000c10190a */
[----:B------:R-:W5:Y:S04]  /*05c0*/  LDG.E R12, desc[UR10][R4.64+0x18] ;  /* 0x0000180a040c7981 */ /* 0x000f68000c1e1900 */
[----:B--2---:R-:W5:Y:S01]  /*05d0*/  LDG.E R17, desc[UR10][R6.64+0x18] ;  /* 0x0000180a06117981 */ /* 0x004f62000c1e1900 */
[----:B------:R-:W-:Y:S01]  /*05e0*/  IADD3 R11, PT, PT, R11, 0x10, RZ ;  /* 0x000000100b0b7810 */ /* 0x000fe20007ffe0ff */
[----:B-----5:R-:W-:-:S05]  /*05f0*/  FADD R17, R12, R17 ;  /* 0x000000110c117221 */ /* 0x020fca0000000000 */
[----:B------:R4:W-:Y:S04]  /*0600*/  STG.E desc[UR10][R8.64+0x18], R17 ;  /* 0x0000181108007986 */ /* 0x0009e8000c10190a */
[----:B------:R-:W2:Y:S04]  /*0610*/  LDG.E R12, desc[UR10][R4.64+0x1c] ;  /* 0x00001c0a040c7981 */ /* 0x000ea8000c1e1900 */
[----:B---3--:R-:W2:Y:S01]  /*0620*/  LDG.E R19, desc[UR10][R6.64+0x1c] ;  /* 0x00001c0a06137981 */ /* 0x008ea2000c1e1900 */
[----:B------:R-:W-:Y:S02]  /*0630*/  ISETP.NE.AND P1, PT, R11, RZ, PT ;  /* 0x000000ff0b00720c */ /* 0x000fe40003f25270 */
[----:B------:R-:W-:Y:S01]  /*0640*/  IADD3 R10, PT, PT, R10, 0x10, RZ ;  /* 0x000000100a0a7810 */ /* 0x000fe20007ffe0ff */
[----:B--2---:R-:W-:-:S05]  /*0650*/  FADD R19, R12, R19 ;  /* 0x000000130c137221 */ /* 0x004fca0000000000 */
[----:B------:R4:W-:Y:S05]  /*0660*/  STG.E desc[UR10][R8.64+0x1c], R19 ;  /* 0x00001c1308007986 */ /* 0x0009ea000c10190a */
[----:B------:R-:W-:Y:S05]  /*0670*/  @P1 BRA `(.L_x_1) ;  /* 0xfffffff800cc1947 */ /* 0x000fea000383ffff */
.L_x_0:
[----:B0-----:R-:W-:Y:S05]  /*0680*/  @!P0 EXIT ;  /* 0x000000000000894d */ /* 0x001fea0003800000 */
[----:B------:R-:W-:Y:S02]  /*0690*/  ISETP.GE.U32.AND P0, PT, R14, 0x8, PT ;  /* 0x000000080e00780c */ /* 0x000fe40003f06070 */
[----:B------:R-:W-:-:S04]  /*06a0*/  LOP3.LUT R12, R2, 0x7, RZ, 0xc0, !PT ;  /* 0x00000007020c7812 */ /* 0x000fc800078ec0ff */
[----:B------:R-:W-:-:S07]  /*06b0*/  ISETP.NE.AND P1, PT, R12, RZ, PT ;  /* 0x000000ff0c00720c */ /* 0x000fce0003f25270 */
[----:B------:R-:W-:Y:S06]  /*06c0*/  @!P0 BRA `(.L_x_2) ;  /* 0x0000000000a08947 */ /* 0x000fec0003800000 */
[----:B------:R-:W0:Y:S01]  /*06d0*/  LDC.64 R4, c[0x0][0x388] ;  /* 0x0000e200ff047b82 */ /* 0x000e220000000a00 */
[----:B------:R-:W-:-:S07]  /*06e0*/  IADD3 R11, PT, PT, R0, R3, RZ ;  /* 0x00000003000b7210 */ /* 0x000fce0007ffe0ff */
[----:B------:R-:W1:Y:S08]  /*06f0*/  LDC.64 R6, c[0x0][0x390] ;  /* 0x0000e400ff067b82 */ /* 0x000e700000000a00 */
[----:B----4-:R-:W2:Y:S01]  /*0700*/  LDC.64 R8, c[0x0][0x380] ;  /* 0x0000e000ff087b82 */ /* 0x010ea20000000a00 */
[----:B0-----:R-:W-:-:S05]  /*0710*/  IMAD.WIDE R4, R11, 0x4, R4 ;  /* 0x000000040b047825 */ /* 0x001fca00078e0204 */
[----:B------:R-:W3:Y:S01]  /*0720*/  LDG.E R10, desc[UR10][R4.64] ;  /* 0x0000000a040a7981 */ /* 0x000ee2000c1e1900 */
[----:B-1----:R-:W-:-:S05]  /*0730*/  IMAD.WIDE R6, R11, 0x4, R6 ;  /* 0x000000040b067825 */ /* 0x002fca00078e0206 */
[----:B------:R-:W3:Y:S01]  /*0740*/  LDG.E R13, desc[UR10][R6.64] ;  /* 0x0000000a060d7981 */ /* 0x000ee2000c1e1900 */
[----:B--2---:R-:W-:-:S04]  /*0750*/  IMAD.WIDE R8, R11, 0x4, R8 ;  /* 0x000000040b087825 */ /* 0x004fc800078e0208 */
[----:B---3--:R-:W-:-:S05]  /*0760*/  FADD R13, R10, R13 ;  /* 0x0000000d0a0d7221 */ /* 0x008fca0000000000 */
        /* <DEDUP_REMOVED lines=25> */
[----:B------:R-:W2:Y:S04]  /*0900*/  LDG.E R10, desc[UR10][R4.64+0x1c] ;  /* 0x00001c0a040a7981 */ /* 0x000ea8000c1e1900 */
[----:B---3--:R-:W2:Y:S01]  /*0910*/  LDG.E R17, desc[UR10][R6.64+0x1c] ;  /* 0x00001c0a06117981 */ /* 0x008ea2000c1e1900 */
[----:B------:R-:W-:Y:S01]  /*0920*/  IADD3 R3, PT, PT, R3, 0x8, RZ ;  /* 0x0000000803037810 */ /* 0x000fe20007ffe0ff */
[----:B--2---:R-:W-:-:S05]  /*0930*/  FADD R17, R10, R17 ;  /* 0x000000110a117221 */ /* 0x004fca0000000000 */
[----:B------:R0:W-:Y:S02]  /*0940*/  STG.E desc[UR10][R8.64+0x1c], R17 ;  /* 0x00001c1108007986 */ /* 0x0001e4000c10190a */
.L_x_2:
[----:B------:R-:W-:Y:S05]  /*0950*/  @!P1 EXIT ;  /* 0x000000000000994d */ /* 0x000fea0003800000 */
[----:B------:R-:W-:Y:S02]  /*0960*/  ISETP.GE.U32.AND P0, PT, R12, 0x4, PT ;  /* 0x000000040c00780c */ /* 0x000fe40003f06070 */
[----:B------:R-:W-:-:S04]  /*0970*/  LOP3.LUT R2, R2, 0x3, RZ, 0xc0, !PT ;  /* 0x0000000302027812 */ /* 0x000fc800078ec0ff */
[----:B------:R-:W-:-:S07]  /*0980*/  ISETP.NE.AND P1, PT, R2, RZ, PT ;  /* 0x000000ff0200720c */ /* 0x000fce0003f25270 */
[----:B------:R-:W-:Y:S06]  /*0990*/  @!P0 BRA `(.L_x_3) ;  /* 0x0000000000608947 */ /* 0x000fec0003800000 */
[----:B------:R-:W1:Y:S01]  /*09a0*/  LDC.64 R4, c[0x0][0x388] ;  /* 0x0000e200ff047b82 */ /* 0x000e620000000a00 */
[----:B0---4-:R-:W-:-:S07]  /*09b0*/  IADD3 R13, PT, PT, R0, R3, RZ ;  /* 0x00000003000d7210 */ /* 0x011fce0007ffe0ff */
[----:B------:R-:W0:Y:S08]  /*09c0*/  LDC.64 R6, c[0x0][0x390] ;  /* 0x0000e400ff067b82 */ /* 0x000e300000000a00 */
[----:B------:R-:W2:Y:S01]  /*09d0*/  LDC.64 R8, c[0x0][0x380] ;  /* 0x0000e000ff087b82 */ /* 0x000ea20000000a00 */
[----:B-1----:R-:W-:-:S05]  /*09e0*/  IMAD.WIDE R4, R13, 0x4, R4 ;  /* 0x000000040d047825 */ /* 0x002fca00078e0204 */
[----:B------:R-:W3:Y:S01]  /*09f0*/  LDG.E R10, desc[UR10][R4.64] ;  /* 0x0000000a040a7981 */ /* 0x000ee2000c1e1900 */
[----:B0-----:R-:W-:-:S05]  /*0a00*/  IMAD.WIDE R6, R13, 0x4, R6 ;  /* 0x000000040d067825 */ /* 0x001fca00078e0206 */
        /* <DEDUP_REMOVED lines=12> */
[----:B------:R-:W2:Y:S04]  /*0ad0*/  LDG.E R10, desc[UR10][R4.64+0xc] ;  /* 0x00000c0a040a7981 */ /* 0x000ea8000c1e1900 */
[----:B------:R-:W2:Y:S01]  /*0ae0*/  LDG.E R17, desc[UR10][R6.64+0xc] ;  /* 0x00000c0a06117981 */ /* 0x000ea2000c1e1900 */
[----:B------:R-:W-:Y:S01]  /*0af0*/  IADD3 R3, PT, PT, R3, 0x4, RZ ;  /* 0x0000000403037810 */ /* 0x000fe20007ffe0ff */
[----:B--2---:R-:W-:-:S05]  /*0b00*/  FADD R17, R10, R17 ;  /* 0x000000110a117221 */ /* 0x004fca0000000000 */
[----:B------:R1:W-:Y:S02]  /*0b10*/  STG.E desc[UR10][R8.64+0xc], R17 ;  /* 0x00000c1108007986 */ /* 0x0003e4000c10190a */
.L_x_3:
[----:B------:R-:W-:Y:S05]  /*0b20*/  @!P1 EXIT ;  /* 0x000000000000994d */ /* 0x000fea0003800000 */
[----:B01----:R-:W0:Y:S01]  /*0b30*/  LDC.64 R10, c[0x0][0x390] ;  /* 0x0000e400ff0a7b82 */ /* 0x003e220000000a00 */
[----:B----4-:R-:W-:Y:S02]  /*0b40*/  IADD3 R15, PT, PT, R0, R3, RZ ;  /* 0x00000003000f7210 */ /* 0x010fe40007ffe0ff */
[----:B------:R-:W-:-:S05]  /*0b50*/  IADD3 R0, PT, PT, -R2, RZ, RZ ;  /* 0x000000ff02007210 */ /* 0x000fca0007ffe1ff */
[----:B------:R-:W1:Y:S08]  /*0b60*/  LDC.64 R8, c[0x0][0x380] ;  /* 0x0000e000ff087b82 */ /* 0x000e700000000a00 */
[----:B------:R-:W2:Y:S02]  /*0b70*/  LDC.64 R12, c[0x0][0x388] ;  /* 0x0000e200ff0c7b82 */ /* 0x000ea40000000a00 */
.L_x_4:
[----:B0-----:R-:W-:-:S04]  /*0b80*/  IMAD.WIDE R4, R15, 0x4, R10 ;  /* 0x000000040f047825 */ /* 0x001fc800078e020a */
[C---:B--2---:R-:W-:Y:S02]  /*0b90*/  IMAD.WIDE R6, R15.reuse, 0x4, R12 ;  /* 0x000000040f067825 */ /* 0x044fe400078e020c */
[----:B------:R-:W2:Y:S04]  /*0ba0*/  LDG.E R5, desc[UR10][R4.64] ;  /* 0x0000000a04057981 */ /* 0x000ea8000c1e1900 */
[----:B------:R-:W2:Y:S01]  /*0bb0*/  LDG.E R6, desc[UR10][R6.64] ;  /* 0x0000000a06067981 */ /* 0x000ea2000c1e1900 */
[----:B------:R-:W-:Y:S01]  /*0bc0*/  IADD3 R0, PT, PT, R0, 0x1, RZ ;  /* 0x0000000100007810 */ /* 0x000fe20007ffe0ff */
[C---:B-1-3--:R-:W-:Y:S01]  /*0bd0*/  IMAD.WIDE R2, R15.reuse, 0x4, R8 ;  /* 0x000000040f027825 */ /* 0x04afe200078e0208 */
[----:B------:R-:W-:Y:S02]  /*0be0*/  IADD3 R15, PT, PT, R15, 0x1, RZ ;  /* 0x000000010f0f7810 */ /* 0x000fe40007ffe0ff */
[----:B------:R-:W-:Y:S01]  /*0bf0*/  ISETP.NE.AND P0, PT, R0, RZ, PT ;  /* 0x000000ff0000720c */ /* 0x000fe20003f05270 */
[----:B--2---:R-:W-:-:S05]  /*0c00*/  FADD R17, R6, R5 ;  /* 0x0000000506117221 */ /* 0x004fca0000000000 */
[----:B------:R3:W-:Y:S07]  /*0c10*/  STG.E desc[UR10][R2.64], R17 ;  /* 0x0000001102007986 */ /* 0x0007ee000c10190a */
[----:B------:R-:W-:Y:S05]  /*0c20*/  @P0 BRA `(.L_x_4) ;  /* 0xfffffffc00d40947 */ /* 0x000fea000383ffff */
[----:B------:R-:W-:Y:S05]  /*0c30*/  EXIT ;  /* 0x000000000000794d */ /* 0x000fea0003800000 */
.L_x_5:
[----:B------:R-:W-:-:S00]  /*0c40*/  BRA `(.L_x_5) ;  /* 0xfffffffc00fc7947 */ /* 0x000fc0000383ffff */
[----:B------:R-:W-:-:S00]  /*0c50*/  NOP ;  /* 0x0000000000007918 */ /* 0x000fc00000000000 */
        /* <DEDUP_REMOVED lines=10> */
.L_x_13:


//--------------------- .text._Z11kernel_1t1rPfS_S_i --------------------------
	.section	.text._Z11kernel_1t1rPfS_S_i,"ax",@progbits
	.align	128
        .global         _Z11kernel_1t1rPfS_S_i
        .type           _Z11kernel_1t1rPfS_S_i,@function
        .size           _Z11kernel_1t1rPfS_S_i,(.L_x_14 - _Z11kernel_1t1rPfS_S_i)
        .other          _Z11kernel_1t1rPfS_S_i,@"STO_CUDA_ENTRY STV_DEFAULT"
_Z11kernel_1t1rPfS_S_i:
.text._Z11kernel_1t1rPfS_S_i:
        /* <DEDUP_REMOVED lines=9> */
[C---:B------:R-:W-:Y:S01]  /*0090*/  IADD3 R2, PT, PT, R0.reuse, -0x1, RZ ;  /* 0xffffffff00027810 */ /* 0x040fe20007ffe0ff */
[----:B------:R-:W0:Y:S01]  /*00a0*/  LDCU.64 UR4, c[0x0][0x358] ;  /* 0x00006b00ff0477ac */ /* 0x000e220008000a00 */
[----:B------:R-:W-:Y:S02]  /*00b0*/  LOP3.LUT R20, R0, 0xf, RZ, 0xc0, !PT ;  /* 0x0000000f00147812 */ /* 0x000fe400078ec0ff */
[----:B------:R-:W-:Y:S01]  /*00c0*/  ISETP.GE.U32.AND P1, PT, R2, 0xf, PT ;  /* 0x0000000f0200780c */ /* 0x000fe20003f26070 */
[----:B------:R-:W-:Y:S01]  /*00d0*/  HFMA2 R2, -RZ, RZ, 0, 0 ;  /* 0x00000000ff027431 */ /* 0x000fe200000001ff */
[----:B------:R-:W-:-:S11]  /*00e0*/  ISETP.NE.AND P0, PT, R20, RZ, PT ;  /* 0x000000ff1400720c */ /* 0x000fd60003f05270 */
[----:B------:R-:W-:Y:S05]  /*00f0*/  @!P1 BRA `(.L_x_6) ;  /* 0x0000000400e89947 */ /* 0x000fea0003800000 */
[----:B------:R-:W-:Y:S02]  /*0100*/  LOP3.LUT R2, R0, 0x7ffffff0, RZ, 0xc0, !PT ;  /* 0x7ffffff000027812 */ /* 0x000fe400078ec0ff */
[----:B------:R-:W-:Y:S02]  /*0110*/  MOV R5, R3 ;  /* 0x0000000300057202 */ /* 0x000fe40000000f00 */
[----:B------:R-:W-:-:S07]  /*0120*/  IADD3 R4, PT, PT, -R2, RZ, RZ ;  /* 0x000000ff02047210 */ /* 0x000fce0007ffe1ff */
.L_x_7:
[----:B---3--:R-:W1:Y:S08]  /*0130*/  LDC.64 R14, c[0x0][0x388] ;  /* 0x0000e200ff0e7b82 */ /* 0x008e700000000a00 */
[----:B------:R-:W2:Y:S08]  /*0140*/  LDC.64 R16, c[0x0][0x390] ;  /* 0x0000e400ff107b82 */ /* 0x000eb00000000a00 */
[----:B------:R-:W3:Y:S01]  /*0150*/  LDC.64 R6, c[0x0][0x380] ;  /* 0x0000e000ff067b82 */ /* 0x000ee20000000a00 */
[----:B-1----:R-:W-:-:S05]  /*0160*/  IMAD.WIDE R14, R5, 0x4, R14 ;  /* 0x00000004050e7825 */ /* 0x002fca00078e020e */
[----:B0-----:R-:W4:Y:S01]  /*0170*/  LDG.E R8, desc[UR4][R14.64] ;  /* 0x000000040e087981 */ /* 0x001f22000c1e1900 */
[----:B--2---:R-:W-:-:S05]  /*0180*/  IMAD.WIDE R16, R5, 0x4, R16 ;  /* 0x0000000405107825 */ /* 0x004fca00078e0210 */
[----:B------:R-:W4:Y:S01]  /*0190*/  LDG.E R9, desc[UR4][R16.64] ;  /* 0x0000000410097981 */ /* 0x000f22000c1e1900 */
[----:B------:R-:W-:-:S04]  /*01a0*/  IMAD.WIDE.U32 R10, R0, 0x4, R14 ;  /* 0x00000004000a7825 */ /* 0x000fc800078e000e */
[----:B---3--:R-:W-:-:S04]  /*01b0*/  IMAD.WIDE R6, R5, 0x4, R6 ;  /* 0x0000000405067825 */ /* 0x008fc800078e0206 */
[----:B----4-:R-:W-:Y:S01]  /*01c0*/  FADD R21, R8, R9 ;  /* 0x0000000908157221 */ /* 0x010fe20000000000 */
[----:B------:R-:W-:-:S04]  /*01d0*/  IMAD.WIDE.U32 R8, R0, 0x4, R16 ;  /* 0x0000000400087825 */ /* 0x000fc800078e0010 */
[----:B------:R0:W-:Y:S04]  /*01e0*/  STG.E desc[UR4][R6.64], R21 ;  /* 0x0000001506007986 */ /* 0x0001e8000c101904 */
[----:B------:R-:W2:Y:S04]  /*01f0*/  LDG.E R18, desc[UR4][R10.64] ;  /* 0x000000040a127981 */ /* 0x000ea8000c1e1900 */
[----:B------:R-:W2:Y:S01]  /*0200*/  LDG.E R19, desc[UR4][R8.64] ;  /* 0x0000000408137981 */ /* 0x000ea2000c1e1900 */
[----:B------:R-:W-:-:S04]  /*0210*/  IMAD.WIDE.U32 R12, R0, 0x4, R6 ;  /* 0x00000004000c7825 */ /* 0x000fc800078e0006 */
[----:B------:R-:W-:-:S04]  /*0220*/  IMAD.WIDE.U32 R16, R0, 0x4, R10 ;  /* 0x0000000400107825 */ /* 0x000fc800078e000a */
[----:B------:R-:W-:-:S04]  /*0230*/  IMAD.WIDE.U32 R14, R0, 0x4, R8 ;  /* 0x00000004000e7825 */ /* 0x000fc800078e0008 */
[----:B--2---:R-:W-:-:S05]  /*0240*/  FADD R23, R18, R19 ;  /* 0x0000001312177221 */ /* 0x004fca0000000000 */
[----:B------:R1:W-:Y:S04]  /*0250*/  STG.E desc[UR4][R12.64], R23 ;  /* 0x000000170c007986 */ /* 0x0003e8000c101904 */
[----:B------:R-:W2:Y:S04]  /*0260*/  LDG.E R22, desc[UR4][R16.64] ;  /* 0x0000000410167981 */ /* 0x000ea8000c1e1900 */
[----:B------:R-:W2:Y:S01]  /*0270*/  LDG.E R25, desc[UR4][R14.64] ;  /* 0x000000040e197981 */ /* 0x000ea2000c1e1900 */
[----:B------:R-:W-:-:S04]  /*0280*/  IMAD.WIDE.U32 R18, R0, 0x4, R12 ;  /* 0x0000000400127825 */ /* 0x000fc800078e000c */
[----:B------:R-:W-:-:S04]  /*0290*/  IMAD.WIDE.U32 R10, R0, 0x4, R16 ;  /* 0x00000004000a7825 */ /* 0x000fc800078e0010 */
[----:B0-----:R-:W-:-:S04]  /*02a0*/  IMAD.WIDE.U32 R6, R0, 0x4, R14 ;  /* 0x0000000400067825 */ /* 0x001fc800078e000e */
[----:B--2---:R-:W-:-:S05]  /*02b0*/  FADD R25, R22, R25 ;  /* 0x0000001916197221 */ /* 0x004fca0000000000 */
[----:B------:R0:W-:Y:S04]  /*02c0*/  STG.E desc[UR4][R18.64], R25 ;  /* 0x0000001912007986 */ /* 0x0001e8000c101904 */
[----:B------:R-:W2:Y:S04]  /*02d0*/  LDG.E R21, desc[UR4][R10.64] ;  /* 0x000000040a157981 */ /* 0x000ea8000c1e1900 */
[----:B------:R-:W2:Y:S01]  /*02e0*/  LDG.E R22, desc[UR4][R6.64] ;  /* 0x0000000406167981 */ /* 0x000ea2000c1e1900 */
[----:B------:R-:W-:-:S04]  /*02f0*/  IMAD.WIDE.U32 R8, R0, 0x4, R18 ;  /* 0x0000000400087825 */ /* 0x000fc800078e0012 */
[----:B------:R-:W-:-:S04]  /*0300*/  IMAD.WIDE.U32 R16, R0, 0x4, R10 ;  /* 0x0000000400107825 */ /* 0x000fc800078e000a */
[----:B-1----:R-:W-:-:S04]  /*0310*/  IMAD.WIDE.U32 R12, R0, 0x4, R6 ;  /* 0x00000004000c7825 */ /* 0x002fc800078e0006 */
[----:B--2---:R-:W-:-:S05]  /*0320*/  FADD R21, R21, R22 ;  /* 0x0000001615157221 */ /* 0x004fca0000000000 */
        /* <DEDUP_REMOVED lines=8> */
[----:B------:R-:W3:Y:S04]  /*03b0*/  LDG.E R22, desc[UR4][R10.64] ;  /* 0x000000040a167981 */ /* 0x000ee8000c1e1900 */
[----:B0-----:R-:W3:Y:S01]  /*03c0*/  LDG.E R25, desc[UR4][R6.64] ;  /* 0x0000000406197981 */ /* 0x001ee2000c1e1900 */
[----:B------:R-:W-:-:S04]  /*03d0*/  IMAD.WIDE.U32 R18, R0, 0x4, R14 ;  /* 0x0000000400127825 */ /* 0x000fc800078e000e */
[----:B------:R-:W-:-:S04]  /*03e0*/  IMAD.WIDE.U32 R16, R0, 0x4, R10 ;  /* 0x0000000400107825 */ /* 0x000fc800078e000a */
[----:B-1----:R-:W-:-:S04]  /*03f0*/  IMAD.WIDE.U32 R8, R0, 0x4, R6 ;  /* 0x0000000400087825 */ /* 0x002fc800078e0006 */
[----:B---3--:R-:W-:-:S05]  /*0400*/  FADD R25, R22, R25 ;  /* 0x0000001916197221 */ /* 0x008fca0000000000 */
[----:B------:R0:W-:Y:S04]  /*0410*/  STG.E desc[UR4][R18.64], R25 ;  /* 0x0000001912007986 */ /* 0x0001e8000c101904 */
[----:B------:R-:W3:Y:S04]  /*0420*/  LDG.E R21, desc[UR4][R16.64] ;  /* 0x0000000410157981 */ /* 0x000ee8000c1e1900 */
[----:B------:R-:W3:Y:S01]  /*0430*/  LDG.E R22, desc[UR4][R8.64] ;  /* 0x0000000408167981 */ /* 0x000ee2000c1e1900 */
[----:B------:R-:W-:-:S04]  /*0440*/  IMAD.WIDE.U32 R12, R0, 0x4, R18 ;  /* 0x00000004000c7825 */ /* 0x000fc800078e0012 */
[----:B------:R-:W-:-:S04]  /*0450*/  IMAD.WIDE.U32 R10, R0, 0x4, R16 ;  /* 0x00000004000a7825 */ /* 0x000fc800078e0010 */
[----:B------:R-:W-:-:S04]  /*0460*/  IMAD.WIDE.U32 R6, R0, 0x4, R8 ;  /* 0x0000000400067825 */ /* 0x000fc800078e0008 */
[----:B---3--:R-:W-:-:S05]  /*0470*/  FADD R21, R21, R22 ;  /* 0x0000001615157221 */ /* 0x008fca0000000000 */
[----:B------:R1:W-:Y:S04]  /*0480*/  STG.E desc[UR4][R12.64], R21 ;  /* 0x000000150c007986 */ /* 0x0003e8000c101904 */
[----:B------:R-:W3:Y:S04]  /*0490*/  LDG.E R22, desc[UR4][R10.64] ;  /* 0x000000040a167981 */ /* 0x000ee8000c1e1900 */
[----:B--2---:R-:W3:Y:S01]  /*04a0*/  LDG.E R23, desc[UR4][R6.64] ;  /* 0x0000000406177981 */ /* 0x004ee2000c1e1900 */
[----:B------:R-:W-:-:S04]  /*04b0*/  IMAD.WIDE.U32 R14, R0, 0x4, R12 ;  /* 0x00000004000e7825 */ /* 0x000fc800078e000c */
[----:B------:R-:W-:-:S04]  /*04c0*/  IMAD.WIDE.U32 R16, R0, 0x4, R10 ;  /* 0x0000000400107825 */ /* 0x000fc800078e000a */
[----:B------:R-:W-:-:S04]  /*04d0*/  IMAD.WIDE.U32 R8, R0, 0x4, R6 ;  /* 0x0000000400087825 */ /* 0x000fc800078e0006 */
[----:B---3--:R-:W-:-:S05]  /*04e0*/  FADD R23, R22, R23 ;  /* 0x0000001716177221 */ /* 0x008fca0000000000 */
[----:B------:R2:W-:Y:S04]  /*04f0*/  STG.E desc[UR4][R14.64], R23 ;  /* 0x000000170e007986 */ /* 0x0005e8000c101904 */
[----:B------:R-:W3:Y:S04]  /*0500*/  LDG.E R22, desc[UR4][R16.64] ;  /* 0x0000000410167981 */ /* 0x000ee8000c1e1900 */
[----:B0-----:R-:W3:Y:S01]  /*0510*/  LDG.E R25, desc[UR4][R8.64] ;  /* 0x0000000408197981 */ /* 0x001ee2000c1e1900 */
[----:B------:R-:W-:-:S04]  /*0520*/  IMAD.WIDE.U32 R18, R0, 0x4, R14 ;  /* 0x0000000400127825 */ /* 0x000fc800078e000e */
[----:B------:R-:W-:-:S04]  /*0530*/  IMAD.WIDE.U32 R10, R0, 0x4, R16 ;  /* 0x00000004000a7825 */ /* 0x000fc800078e0010 */
[----:B------:R-:W-:-:S04]  /*0540*/  IMAD.WIDE.U32 R6, R0, 0x4, R8 ;  /* 0x0000000400067825 */ /* 0x000fc800078e0008 */
[----:B---3--:R-:W-:-:S05]  /*0550*/  FADD R25, R22, R25 ;  /* 0x0000001916197221 */ /* 0x008fca0000000000 */
[----:B------:R0:W-:Y:S04]  /*0560*/  STG.E desc[UR4][R18.64], R25 ;  /* 0x0000001912007986 */ /* 0x0001e8000c101904 */
[----:B-1----:R-:W3:Y:S04]  /*0570*/  LDG.E R21, desc[UR4][R10.64] ;  /* 0x000000040a157981 */ /* 0x002ee8000c1e1900 */
[----:B------:R-:W3:Y:S01]  /*0580*/  LDG.E R22, desc[UR4][R6.64] ;  /* 0x0000000406167981 */ /* 0x000ee2000c1e1900 */
[----:B------:R-:W-:-:S04]  /*0590*/  IMAD.WIDE.U32 R12, R0, 0x4, R18 ;  /* 0x00000004000c7825 */ /* 0x000fc800078e0012 */
[----:B--2---:R-:W-:-:S04]  /*05a0*/  IMAD.WIDE.U32 R14, R0, 0x4, R10 ;  /* 0x00000004000e7825 */ /* 0x004fc800078e000a */
[----:B------:R-:W-:-:S04]  /*05b0*/  IMAD.WIDE.U32 R8, R0, 0x4, R6 ;  /* 0x0000000400087825 */ /* 0x000fc800078e0006 */
[----:B---3--:R-:W-:-:S05]  /*05c0*/  FADD R21, R21, R22 ;  /* 0x0000001615157221 */ /* 0x008fca0000000000 */
        /* <DEDUP_REMOVED lines=11> */
[----:B-1----:R-:W-:-:S04]  /*0680*/  IMAD.WIDE.U32 R12, R0, 0x4, R10 ;  /* 0x00000004000c7825 */ /* 0x002fc800078e000a */
[----:B------:R-:W-:-:S04]  /*0690*/  IMAD.WIDE.U32 R8, R0, 0x4, R6 ;  /* 0x0000000400087825 */ /* 0x000fc800078e0006 */
        /* <DEDUP_REMOVED lines=23> */
[----:B------:R-:W2:Y:S04]  /*0810*/  LDG.E R10, desc[UR4][R10.64] ;  /* 0x000000040a0a7981 */ /* 0x000ea8000c1e1900 */
[----:B------:R-:W2:Y:S01]  /*0820*/  LDG.E R7, desc[UR4][R6.64] ;  /* 0x0000000406077981 */ /* 0x000ea2000c1e1900 */
[----:B------:R-:W-:-:S04]  /*0830*/  IADD3 R4, PT, PT, R4, 0x10, RZ ;  /* 0x0000001004047810 */ /* 0x000fc80007ffe0ff */
[----:B------:R-:W-:Y:S01]  /*0840*/  ISETP.NE.AND P1, PT, R4, RZ, PT ;  /* 0x000000ff0400720c */ /* 0x000fe20003f25270 */
[C---:B-1----:R-:W-:Y:S01]  /*0850*/  IMAD.WIDE.U32 R14, R0.reuse, 0x4, R18 ;  /* 0x00000004000e7825 */ /* 0x042fe200078e0012 */
[----:B------:R-:W-:-:S03]  /*0860*/  LEA R5, R0, R5, 0x4 ;  /* 0x0000000500057211 */ /* 0x000fc600078e20ff */
[----:B--2---:R-:W-:-:S05]  /*0870*/  FADD R17, R10, R7 ;  /* 0x000000070a117221 */ /* 0x004fca0000000000 */
[----:B------:R3:W-:Y:S03]  /*0880*/  STG.E desc[UR4][R14.64], R17 ;  /* 0x000000110e007986 */ /* 0x0007e6000c101904 */
[----:B------:R-:W-:Y:S05]  /*0890*/  @P1 BRA `(.L_x_7) ;  /* 0xfffffff800241947 */ /* 0x000fea000383ffff */
.L_x_6:
[----:B0-----:R-:W-:Y:S05]  /*08a0*/  @!P0 EXIT ;  /* 0x000000000000894d */ /* 0x001fea0003800000 */
[----:B------:R-:W-:Y:S02]  /*08b0*/  ISETP.GE.U32.AND P0, PT, R20, 0x8, PT ;  /* 0x000000081400780c */ /* 0x000fe40003f06070 */
[----:B---3--:R-:W-:-:S04]  /*08c0*/  LOP3.LUT R18, R0, 0x7, RZ, 0xc0, !PT ;  /* 0x0000000700127812 */ /* 0x008fc800078ec0ff */
[----:B------:R-:W-:-:S07]  /*08d0*/  ISETP.NE.AND P1, PT, R18, RZ, PT ;  /* 0x000000ff1200720c */ /* 0x000fce0003f25270 */
[----:B------:R-:W-:Y:S06]  /*08e0*/  @!P0 BRA `(.L_x_8) ;  /* 0x0000000000f48947 */ /* 0x000fec0003800000 */
[----:B------:R-:W0:Y:S01]  /*08f0*/  LDC.64 R4, c[0x0][0x388] ;  /* 0x0000e200ff047b82 */ /* 0x000e220000000a00 */
[----:B------:R-:W-:-:S07]  /*0900*/  IMAD R11, R2, R0, R3 ;  /* 0x00000000020b7224 */ /* 0x000fce00078e0203 */
[----:B------:R-:W1:Y:S08]  /*0910*/  LDC.64 R6, c[0x0][0x390] ;  /* 0x0000e400ff067b82 */ /* 0x000e700000000a00 */
[----:B------:R-:W2:Y:S01]  /*0920*/  LDC.64 R8, c[0x0][0x380] ;  /* 0x0000e000ff087b82 */ /* 0x000ea20000000a00 */
[----:B0-----:R-:W-:-:S05]  /*0930*/  IMAD.WIDE R4, R11, 0x4, R4 ;  /* 0x000000040b047825 */ /* 0x001fca00078e0204 */
[----:B------:R-:W3:Y:S01]  /*0940*/  LDG.E R10, desc[UR4][R4.64] ;  /* 0x00000004040a7981 */ /* 0x000ee2000c1e1900 */
[----:B-1----:R-:W-:-:S05]  /*0950*/  IMAD.WIDE R6, R11, 0x4, R6 ;  /* 0x000000040b067825 */ /* 0x002fca00078e0206 */
[----:B------:R-:W3:Y:S01]  /*0960*/  LDG.E R13, desc[UR4][R6.64] ;  /* 0x00000004060d7981 */ /* 0x000ee2000c1e1900 */
[----:B--2---:R-:W-:-:S04]  /*0970*/  IMAD.WIDE R8, R11, 0x4, R8 ;  /* 0x000000040b087825 */ /* 0x004fc800078e0208 */
[----:B---3--:R-:W-:Y:S01]  /*0980*/  FADD R19, R10, R13 ;  /* 0x0000000d0a137221 */ /* 0x008fe20000000000 */
[----:B------:R-:W-:-:S04]  /*0990*/  IMAD.WIDE.U32 R10, R0, 0x4, R4 ;  /* 0x00000004000a7825 */ /* 0x000fc800078e0004 */
[C---:B------:R-:W-:Y:S01]  /*09a0*/  IMAD.WIDE.U32 R12, R0.reuse, 0x4, R6 ;  /* 0x00000004000c7825 */ /* 0x040fe200078e0006 */
        /* <DEDUP_REMOVED lines=11> */
[----:B0-----:R-:W-:-:S04]  /*0a60*/  IMAD.WIDE.U32 R8, R0, 0x4, R4 ;  /* 0x0000000400087825 */ /* 0x001fc800078e0004 */
[----:B------:R-:W-:-:S04]  /*0a70*/  IMAD.WIDE.U32 R10, R0, 0x4, R6 ;  /* 0x00000004000a7825 */ /* 0x000fc800078e0006 */
        /* <DEDUP_REMOVED lines=10> */
[----:B-1----:R-:W3:Y:S01]  /*0b20*/  LDG.E R21, desc[UR4][R6.64] ;  /* 0x0000000406157981 */ /* 0x002ee2000c1e1900 */
        /* <DEDUP_REMOVED lines=12> */
[----:B--2---:R-:W2:Y:S04]  /*0bf0*/  LDG.E R19, desc[UR4][R4.64] ;  /* 0x0000000404137981 */ /* 0x004ea8000c1e1900 */
[----:B------:R-:W2:Y:S01]  /*0c00*/  LDG.E R20, desc[UR4][R6.64] ;  /* 0x0000000406147981 */ /* 0x000ea2000c1e1900 */
[----:B------:R-:W-:-:S04]  /*0c10*/  IMAD.WIDE.U32 R12, R0, 0x4, R16 ;  /* 0x00000004000c7825 */ /* 0x000fc800078e0010 */
[----:B------:R-:W-:-:S04]  /*0c20*/  IMAD.WIDE.U32 R8, R0, 0x4, R4 ;  /* 0x0000000400087825 */ /* 0x000fc800078e0004 */
[----:B------:R-:W-:-:S04]  /*0c30*/  IMAD.WIDE.U32 R10, R0, 0x4, R6 ;  /* 0x00000004000a7825 */ /* 0x000fc800078e0006 */
[----:B--2---:R-:W-:-:S05]  /*0c40*/  FADD R19, R19, R20 ;  /* 0x0000001413137221 */ /* 0x004fca0000000000 */
[----:B------:R2:W-:Y:S04]  /*0c50*/  STG.E desc[UR4][R12.64], R19 ;  /* 0x000000130c007986 */ /* 0x0005e8000c101904 */
[----:B------:R-:W0:Y:S04]  /*0c60*/  LDG.E R8, desc[UR4][R8.64] ;  /* 0x0000000408087981 */ /* 0x000e28000c1e1900 */
[----:B------:R-:W0:Y:S01]  /*0c70*/  LDG.E R11, desc[UR4][R10.64] ;  /* 0x000000040a0b7981 */ /* 0x000e22000c1e1900 */
[----:B-1----:R-:W-:Y:S01]  /*0c80*/  IMAD.WIDE.U32 R14, R0, 0x4, R12 ;  /* 0x00000004000e7825 */ /* 0x002fe200078e000c */
[----:B------:R-:W-:-:S03]  /*0c90*/  IADD3 R2, PT, PT, R2, 0x8, RZ ;  /* 0x0000000802027810 */ /* 0x000fc60007ffe0ff */
[----:B0-----:R-:W-:-:S05]  /*0ca0*/  FADD R17, R8, R11 ;  /* 0x0000000b08117221 */ /* 0x001fca0000000000 */
[----:B------:R2:W-:Y:S02]  /*0cb0*/  STG.E desc[UR4][R14.64], R17 ;  /* 0x000000110e007986 */ /* 0x0005e4000c101904 */
.L_x_8:
[----:B------:R-:W-:Y:S05]  /*0cc0*/  @!P1 EXIT ;  /* 0x000000000000994d */ /* 0x000fea0003800000 */
[----:B------:R-:W-:Y:S02]  /*0cd0*/  ISETP.GE.U32.AND P0, PT, R18, 0x4, PT ;  /* 0x000000041200780c */ /* 0x000fe40003f06070 */
[----:B------:R-:W-:-:S04]  /*0ce0*/  LOP3.LUT R4, R0, 0x3, RZ, 0xc0, !PT ;  /* 0x0000000300047812 */ /* 0x000fc800078ec0ff */
[----:B------:R-:W-:-:S07]  /*0cf0*/  ISETP.NE.AND P1, PT, R4, RZ, PT ;  /* 0x000000ff0400720c */ /* 0x000fce0003f25270 */
[----:B------:R-:W-:Y:S06]  /*0d00*/  @!P0 BRA `(.L_x_9) ;  /* 0x0000000000848947 */ /* 0x000fec0003800000 */
[----:B------:R-:W0:Y:S01]  /*0d10*/  LDC.64 R6, c[0x0][0x388] ;  /* 0x0000e200ff067b82 */ /* 0x000e220000000a00 */
[----:B--2---:R-:W-:-:S07]  /*0d20*/  IMAD R13, R2, R0, R3 ;  /* 0x00000000020d7224 */ /* 0x004fce00078e0203 */
[----:B------:R-:W1:Y:S08]  /*0d30*/  LDC.64 R8, c[0x0][0x390] ;  /* 0x0000e400ff087b82 */ /* 0x000e700000000a00 */
[----:B------:R-:W2:Y:S01]  /*0d40*/  LDC.64 R10, c[0x0][0x380] ;  /* 0x0000e000ff0a7b82 */ /* 0x000ea20000000a00 */
[----:B0-----:R-:W-:-:S05]  /*0d50*/  IMAD.WIDE R6, R13, 0x4, R6 ;  /* 0x000000040d067825 */ /* 0x001fca00078e0206 */
[----:B------:R-:W3:Y:S01]  /*0d60*/  LDG.E R5, desc[UR4][R6.64] ;  /* 0x0000000406057981 */ /* 0x000ee2000c1e1900 */
[----:B-1----:R-:W-:-:S05]  /*0d70*/  IMAD.WIDE R8, R13, 0x4, R8 ;  /* 0x000000040d087825 */ /* 0x002fca00078e0208 */
[----:B------:R-:W3:Y:S01]  /*0d80*/  LDG.E R12, desc[UR4][R8.64] ;  /* 0x00000004080c7981 */ /* 0x000ee2000c1e1900 */
[----:B------:R-:W-:-:S04]  /*0d90*/  IMAD.WIDE.U32 R14, R0, 0x4, R8 ;  /* 0x00000004000e7825 */ /* 0x000fc800078e0008 */
[----:B--2---:R-:W-:-:S04]  /*0da0*/  IMAD.WIDE R10, R13, 0x4, R10 ;  /* 0x000000040d0a7825 */ /* 0x004fc800078e020a */
[----:B---3--:R-:W-:Y:S01]  /*0db0*/  FADD R5, R5, R12 ;  /* 0x0000000c05057221 */ /* 0x008fe20000000000 */
        /* <DEDUP_REMOVED lines=18> */
[----:B------:R-:W-:Y:S01]  /*0ee0*/  IMAD.WIDE.U32 R14, R0, 0x4, R18 ;  /* 0x00000004000e7825 */ /* 0x000fe200078e0012 */
[----:B------:R-:W-:-:S03]  /*0ef0*/  IADD3 R2, PT, PT, R2, 0x4, RZ ;  /* 0x0000000402027810 */ /* 0x000fc60007ffe0ff */
[----:B--2---:R-:W-:-:S05]  /*0f00*/  FADD R5, R10, R13 ;  /* 0x0000000d0a057221 */ /* 0x004fca0000000000 */
[----:B------:R1:W-:Y:S02]  /*0f10*/  STG.E desc[UR4][R14.64], R5 ;  /* 0x000000050e007986 */ /* 0x0003e4000c101904 */
.L_x_9:
[----:B------:R-:W-:Y:S05]  /*0f20*/  @!P1 EXIT ;  /* 0x000000000000994d */ /* 0x000fea0003800000 */
[----:B------:R-:W0:Y:S01]  /*0f30*/  LDC.64 R6, c[0x0][0x390] ;  /* 0x0000e400ff067b82 */ /* 0x000e220000000a00 */
[----:B-12---:R-:W-:Y:S01]  /*0f40*/  IMAD R15, R2, R0, R3 ;  /* 0x00000000020f7224 */ /* 0x006fe200078e0203 */
[----:B------:R-:W-:-:S06]  /*0f50*/  IADD3 R14, PT, PT, -R4, RZ, RZ ;  /* 0x000000ff040e7210 */ /* 0x000fcc0007ffe1ff */
[----:B------:R-:W1:Y:S08]  /*0f60*/  LDC.64 R8, c[0x0][0x380] ;  /* 0x0000e000ff087b82 */ /* 0x000e700000000a00 */
[----:B------:R-:W2:Y:S02]  /*0f70*/  LDC.64 R10, c[0x0][0x388] ;  /* 0x0000e200ff0a7b82 */ /* 0x000ea40000000a00 */
.L_x_10:
[----:B0-----:R-:W-:-:S04]  /*0f80*/  IMAD.WIDE R4, R15, 0x4, R6 ;  /* 0x000000040f047825 */ /* 0x001fc800078e0206 */
[C---:B--2---:R-:W-:Y:S02]  /*0f90*/  IMAD.WIDE R12, R15.reuse, 0x4, R10 ;  /* 0x000000040f0c7825 */ /* 0x044fe400078e020a */
[----:B------:R-:W2:Y:S04]  /*0fa0*/  LDG.E R5, desc[UR4][R4.64] ;  /* 0x0000000404057981 */ /* 0x000ea8000c1e1900 */
[----:B------:R-:W2:Y:S01]  /*0fb0*/  LDG.E R12, desc[UR4][R12.64] ;  /* 0x000000040c0c7981 */ /* 0x000ea2000c1e1900 */
[----:B------:R-:W-:Y:S01]  /*0fc0*/  IADD3 R14, PT, PT, R14, 0x1, RZ ;  /* 0x000000010e0e7810 */ /* 0x000fe20007ffe0ff */
[C---:B-1-3--:R-:W-:Y:S01]  /*0fd0*/  IMAD.WIDE R2, R15.reuse, 0x4, R8 ;  /* 0x000000040f027825 */ /* 0x04afe200078e0208 */
[----:B------:R-:W-:Y:S02]  /*0fe0*/  IADD3 R15, PT, PT, R15, R0, RZ ;  /* 0x000000000f0f7210 */ /* 0x000fe40007ffe0ff */
[----:B------:R-:W-:Y:S01]  /*0ff0*/  ISETP.NE.AND P0, PT, R14, RZ, PT ;  /* 0x000000ff0e00720c */ /* 0x000fe20003f05270 */
[----:B--2---:R-:W-:-:S05]  /*1000*/  FADD R17, R12, R5 ;  /* 0x000000050c117221 */ /* 0x004fca0000000000 */
[----:B------:R3:W-:Y:S07]  /*1010*/  STG.E desc[UR4][R2.64], R17 ;  /* 0x0000001102007986 */ /* 0x0007ee000c101904 */
[----:B------:R-:W-:Y:S05]  /*1020*/  @P0 BRA `(.L_x_10) ;  /* 0xfffffffc00d40947 */ /* 0x000fea000383ffff */
[----:B------:R-:W-:Y:S05]  /*1030*/  EXIT ;  /* 0x000000000000794d */ /* 0x000fea0003800000 */
.L_x_11:
        /* <DEDUP_REMOVED lines=12> */
.L_x_14:


//--------------------- .text._Z11kernel_1t1ePfS_S_i --------------------------
	.section	.text._Z11kernel_1t1ePfS_S_i,"ax",@progbits
	.align	128
        .global         _Z11kernel_1t1ePfS_S_i
        .type           _Z11kernel_1t1ePfS_S_i,@function
        .size           _Z11kernel_1t1ePfS_S_i,(.L_x_15 - _Z11kernel_1t1ePfS_S_i)
        .other          _Z11kernel_1t1ePfS_S_i,@"STO_CUDA_ENTRY STV_DEFAULT"
_Z11kernel_1t1ePfS_S_i:
.text._Z11kernel_1t1ePfS_S_i:
[----:B------:R-:W-:Y:S01]  /*0000*/  LDC R1, c[0x0][0x37c] ;  /* 0x0000df00ff017b82 */ /* 0x000fe20000000800 */
[----:B------:R-:W0:Y:S07]  /*0010*/  S2R R0, SR_TID.X ;  /* 0x0000000000007919 */ /* 0x000e2e0000002100 */
[----:B------:R-:W0:Y:S01]  /*0020*/  S2UR UR4, SR_CTAID.X ;  /* 0x00000000000479c3 */ /* 0x000e220000002500 */
[----:B------:R-:W1:Y:S07]  /*0030*/  LDCU UR5, c[0x0][0x398] ;  /* 0x00007300ff0577ac */ /* 0x000e6e0008000800 */
[----:B------:R-:W0:Y:S02]  /*0040*/  LDC R9, c[0x0][0x360] ;  /* 0x0000d800ff097b82 */ /* 0x000e240000000800 */
[----:B0-----:R-:W-:-:S05]  /*0050*/  IMAD R9, R9, UR4, R0 ;  /* 0x0000000409097c24 */ /* 0x001fca000f8e0200 */
[----:B-1----:R-:W-:-:S13]  /*0060*/  ISETP.GE.AND P0, PT, R9, UR5, PT ;  /* 0x0000000509007c0c */ /* 0x002fda000bf06270 */
[----:B------:R-:W-:Y:S05]  /*0070*/  @P0 EXIT ;  /* 0x000000000000094d */ /* 0x000fea0003800000 */
[----:B------:R-:W0:Y:S01]  /*0080*/  LDC.64 R2, c[0x0][0x388] ;  /* 0x0000e200ff027b82 */ /* 0x000e220000000a00 */
[----:B------:R-:W1:Y:S07]  /*0090*/  LDCU.64 UR4, c[0x0][0x358] ;  /* 0x00006b00ff0477ac */ /* 0x000e6e0008000a00 */
[----:B------:R-:W2:Y:S08]  /*00a0*/  LDC.64 R4, c[0x0][0x390] ;  /* 0x0000e400ff047b82 */ /* 0x000eb00000000a00 */
[----:B------:R-:W3:Y:S01]  /*00b0*/  LDC.64 R6, c[0x0][0x380] ;  /* 0x0000e000ff067b82 */ /* 0x000ee20000000a00 */
[----:B0-----:R-:W-:-:S06]  /*00c0*/  IMAD.WIDE R2, R9, 0x4, R2 ;  /* 0x0000000409027825 */ /* 0x001fcc00078e0202 */
[----:B-1----:R-:W4:Y:S01]  /*00d0*/  LDG.E R2, desc[UR4][R2.64] ;  /* 0x0000000402027981 */ /* 0x002f22000c1e1900 */
[----:B--2---:R-:W-:-:S06]  /*00e0*/  IMAD.WIDE R4, R9, 0x4, R4 ;  /* 0x0000000409047825 */ /* 0x004fcc00078e0204 */
[----:B------:R-:W4:Y:S01]  /*00f0*/  LDG.E R5, desc[UR4][R4.64] ;  /* 0x0000000404057981 */ /* 0x000f22000c1e1900 */
[----:B---3--:R-:W-:-:S04]  /*0100*/  IMAD.WIDE R6, R9, 0x4, R6 ;  /* 0x0000000409067825 */ /* 0x008fc800078e0206 */
[----:B----4-:R-:W-:-:S05]  /*0110*/  FADD R9, R2, R5 ;  /* 0x0000000502097221 */ /* 0x010fca0000000000 */
[----:B------:R-:W-:Y:S01]  /*0120*/  STG.E desc[UR4][R6.64], R9 ;  /* 0x0000000906007986 */ /* 0x000fe2000c101904 */
[----:B------:R-:W-:Y:S05]  /*0130*/  EXIT ;  /* 0x000000000000794d */ /* 0x000fea0003800000 */
.L_x_12:
        /* <DEDUP_REMOVED lines=12> */
.L_x_15:


//--------------------- .nv.shared.reserved.0     --------------------------
	.section	.nv.shared.reserved.0,"aw",@nobits
	.weak		__nv_reservedSMEM_offset_0_alias
	.size		__nv_reservedSMEM_offset_0_alias, 0, 64
	.other		__nv_reservedSMEM_offset_0_alias,@"STO_CUDA_RESERVED_SHARED STV_DEFAULT"
__nv_reservedSMEM_offset_0_alias:
	.zero		0
	.zero		64


//--------------------- .nv.constant0._Z11kernel_1t1cPfS_S_i --------------------------
	.section	.nv.constant0._Z11kernel_1t1cPfS_S_i,"a",@progbits
	.sectionflags	@""
	.align	4
.nv.constant0._Z11kernel_1t1cPfS_S_i:
	.zero		924


//--------------------- .nv.constant0._Z11kernel_1t1rPfS_S_i --------------------------
	.section	.nv.constant0._Z11kernel_1t1rPfS_S_i,"a",@progbits
	.sectionflags	@""
	.align	4
.nv.constant0._Z11kernel_1t1rPfS_S_i:
	.zero		924


//--------------------- .nv.constant0._Z11kernel_1t1ePfS_S_i --------------------------
	.section	.nv.constant0._Z11kernel_1t1ePfS_S_i,"a",@progbits
	.sectionflags	@""
	.align	4
.nv.constant0._Z11kernel_1t1ePfS_S_i:
	.zero		924


//--------------------- SYMBOLS --------------------------

	.type		.nv.reservedSmem.offset0,@object
	.size		.nv.reservedSmem.offset0,0x4
